	.target	sm_100a

	.elftype	@"ET_EXEC"


//--------------------- .note.nv.tkinfo           --------------------------
	.section	.note.nv.tkinfo,"",@"SHT_NOTE"
	.sectionflags	@"SHF_NOTE_NV_TKINFO"
	.tkinfo
        /*0018*/ 	.word	0x00000002
        /*0030*/ 	.string	""
        /*0030*/ 	.string	"ptxas"
        /*0030*/ 	.string	"Cuda compilation tools, release 13.0, V13.0.88"
        /*0030*/ 	.string	"Build cuda_13.0.r13.0/compiler.36424714_0"
        /*0030*/ 	.string	"-arch sm_100a -m 64 "



//--------------------- .note.nv.cuinfo           --------------------------
	.section	.note.nv.cuinfo,"",@"SHT_NOTE"
	.sectionflags	@"SHF_NOTE_NV_CUINFO"
        /*0018*/ 	.short	0x0002
        /*001a*/ 	.short	0x0064
        /*001c*/ 	.short	0x0082
	.zero		2


//--------------------- .nv.info                  --------------------------
	.section	.nv.info,"",@"SHT_CUDA_INFO"
	.align	4


	//----- nvinfo : EIATTR_REGCOUNT
	.align		4
        /*0000*/ 	.byte	0x04, 0x2f
        /*0002*/ 	.short	(.L_19 - .L_18)
	.align		4
.L_18:
        /*0004*/ 	.word	index@(_ZN7cutlass13device_kernelINS_4gemm6kernel13GemmUniversalIN4cute5tupleIJiiiiEEENS1_10collective13CollectiveMmaINS1_35MainloopSm100TmaUmmaWarpSpecializedILi4ELi2ELi4ENS5_IJNS4_1CILi2EEESB_NSA_ILi1EEEEEEEENS5_IJNSA_ILi256EEENSA_ILi64EEESG_EEEfNS5_IJlSC_lEEEfSI_NS4_8TiledMMAINS4_8MMA_AtomIJNS4_23SM100_MMA_TF32_2x1SM_SSINS_10tfloat32_tESM_fLi256ELi64ELNS4_4UMMA5MajorE0ELSO_0ELNSN_7ScaleInE0ELSP_0EEEEEENS4_6LayoutINS5_IJSC_SC_SC_EEENS5_IJNSA_ILi0EEESU_SU_EEEEENS5_IJNS4_10UnderscoreESX_SX_EEEEENS4_28SM100_TMA_2SM_LOAD_MULTICASTENS4_14ComposedLayoutINS4_7SwizzleILi3ELi4ELi3EEENS4_18smem_ptr_flag_bitsILi32EEENSS_INS5_IJNSA_ILi8EEENSA_ILi32EEEEEENS5_IJS17_SC_EEEEEEEvNS4_8identityENS4_18SM100_TMA_2SM_LOADES1B_vS1C_EENS_8epilogue10collective18CollectiveEpilogueINS1F_23Sm100TmaWarpSpecializedILi4ELi2ELi16ELb1ELb0EEEJNS5_IJNSA_ILi128EEESG_SG_EEENS5_IJNSS_IS1K_SC_EENSS_INSA_ILi16EEESC_EEEEEfSI_fSI_NS1F_6fusion15FusionCallbacksIS1J_NS1Q_17LinearCombinationIffffLNS_15FloatRoundStyleE2EEES1L_S1P_JEEENS4_5SM1004TMEM4LOAD26SM100_TMEM_LOAD_32dp32b16xENS4_13SM90_TMA_LOADENS11_INS12_ILi2ELi4ELi3EEES15_NSS_INS5_IJS16_S1N_EEENS5_IJS1N_SC_EEEEEEENS4_39AutoVectorizingCopyWithAssumedAlignmentILi128EEENS4_14SM90_TMA_STOREES25_S27_S27_EEEvvEEEEvNT_6ParamsE)
        /*0008*/ 	.word	0x0000004c


	//----- nvinfo : EIATTR_FRAME_SIZE
	.align		4
.L_19:
        /*000c*/ 	.byte	0x04, 0x11
        /*000e*/ 	.short	(.L_21 - .L_20)
	.align		4
.L_20:
        /*0010*/ 	.word	index@($__internal_2_$__cuda_sm10x_tcgen05_guardrail_trap_unallocated_columns_being_dealloced)
        /*0014*/ 	.word	0x00000000


	//----- nvinfo : EIATTR_FRAME_SIZE
	.align		4
.L_21:
        /*0018*/ 	.byte	0x04, 0x11
        /*001a*/ 	.short	(.L_23 - .L_22)
	.align		4
.L_22:
        /*001c*/ 	.word	index@($__internal_1_$__cuda_sm10x_tcgen05_guardrail_trap_phase_invalid_during_alloc)
        /*0020*/ 	.word	0x00000000


	//----- nvinfo : EIATTR_FRAME_SIZE
	.align		4
.L_23:
        /*0024*/ 	.byte	0x04, 0x11
        /*0026*/ 	.short	(.L_25 - .L_24)
	.align		4
.L_24:
        /*0028*/ 	.word	index@($__internal_0_$__cuda_sm10x_tcgen05_guardrail_trap_col_being_dealloced_not_returned_by_alloc)
        /*002c*/ 	.word	0x00000000


	//----- nvinfo : EIATTR_FRAME_SIZE
	.align		4
.L_25:
        /*0030*/ 	.byte	0x04, 0x11
        /*0032*/ 	.short	(.L_27 - .L_26)
	.align		4
.L_26:
        /*0034*/ 	.word	index@(_ZN7cutlass13device_kernelINS_4gemm6kernel13GemmUniversalIN4cute5tupleIJiiiiEEENS1_10collective13CollectiveMmaINS1_35MainloopSm100TmaUmmaWarpSpecializedILi4ELi2ELi4ENS5_IJNS4_1CILi2EEESB_NSA_ILi1EEEEEEEENS5_IJNSA_ILi256EEENSA_ILi64EEESG_EEEfNS5_IJlSC_lEEEfSI_NS4_8TiledMMAINS4_8MMA_AtomIJNS4_23SM100_MMA_TF32_2x1SM_SSINS_10tfloat32_tESM_fLi256ELi64ELNS4_4UMMA5MajorE0ELSO_0ELNSN_7ScaleInE0ELSP_0EEEEEENS4_6LayoutINS5_IJSC_SC_SC_EEENS5_IJNSA_ILi0EEESU_SU_EEEEENS5_IJNS4_10UnderscoreESX_SX_EEEEENS4_28SM100_TMA_2SM_LOAD_MULTICASTENS4_14ComposedLayoutINS4_7SwizzleILi3ELi4ELi3EEENS4_18smem_ptr_flag_bitsILi32EEENSS_INS5_IJNSA_ILi8EEENSA_ILi32EEEEEENS5_IJS17_SC_EEEEEEEvNS4_8identityENS4_18SM100_TMA_2SM_LOADES1B_vS1C_EENS_8epilogue10collective18CollectiveEpilogueINS1F_23Sm100TmaWarpSpecializedILi4ELi2ELi16ELb1ELb0EEEJNS5_IJNSA_ILi128EEESG_SG_EEENS5_IJNSS_IS1K_SC_EENSS_INSA_ILi16EEESC_EEEEEfSI_fSI_NS1F_6fusion15FusionCallbacksIS1J_NS1Q_17LinearCombinationIffffLNS_15FloatRoundStyleE2EEES1L_S1P_JEEENS4_5SM1004TMEM4LOAD26SM100_TMEM_LOAD_32dp32b16xENS4_13SM90_TMA_LOADENS11_INS12_ILi2ELi4ELi3EEES15_NSS_INS5_IJS16_S1N_EEENS5_IJS1N_SC_EEEEEEENS4_39AutoVectorizingCopyWithAssumedAlignmentILi128EEENS4_14SM90_TMA_STOREES25_S27_S27_EEEvvEEEEvNT_6ParamsE)
        /*0038*/ 	.word	0x00000000


	//----- nvinfo : EIATTR_MIN_STACK_SIZE
	.align		4
.L_27:
        /*003c*/ 	.byte	0x04, 0x12
        /*003e*/ 	.short	(.L_29 - .L_28)
	.align		4
.L_28:
        /*0040*/ 	.word	index@(_ZN7cutlass13device_kernelINS_4gemm6kernel13GemmUniversalIN4cute5tupleIJiiiiEEENS1_10collective13CollectiveMmaINS1_35MainloopSm100TmaUmmaWarpSpecializedILi4ELi2ELi4ENS5_IJNS4_1CILi2EEESB_NSA_ILi1EEEEEEEENS5_IJNSA_ILi256EEENSA_ILi64EEESG_EEEfNS5_IJlSC_lEEEfSI_NS4_8TiledMMAINS4_8MMA_AtomIJNS4_23SM100_MMA_TF32_2x1SM_SSINS_10tfloat32_tESM_fLi256ELi64ELNS4_4UMMA5MajorE0ELSO_0ELNSN_7ScaleInE0ELSP_0EEEEEENS4_6LayoutINS5_IJSC_SC_SC_EEENS5_IJNSA_ILi0EEESU_SU_EEEEENS5_IJNS4_10UnderscoreESX_SX_EEEEENS4_28SM100_TMA_2SM_LOAD_MULTICASTENS4_14ComposedLayoutINS4_7SwizzleILi3ELi4ELi3EEENS4_18smem_ptr_flag_bitsILi32EEENSS_INS5_IJNSA_ILi8EEENSA_ILi32EEEEEENS5_IJS17_SC_EEEEEEEvNS4_8identityENS4_18SM100_TMA_2SM_LOADES1B_vS1C_EENS_8epilogue10collective18CollectiveEpilogueINS1F_23Sm100TmaWarpSpecializedILi4ELi2ELi16ELb1ELb0EEEJNS5_IJNSA_ILi128EEESG_SG_EEENS5_IJNSS_IS1K_SC_EENSS_INSA_ILi16EEESC_EEEEEfSI_fSI_NS1F_6fusion15FusionCallbacksIS1J_NS1Q_17LinearCombinationIffffLNS_15FloatRoundStyleE2EEES1L_S1P_JEEENS4_5SM1004TMEM4LOAD26SM100_TMEM_LOAD_32dp32b16xENS4_13SM90_TMA_LOADENS11_INS12_ILi2ELi4ELi3EEES15_NSS_INS5_IJS16_S1N_EEENS5_IJS1N_SC_EEEEEEENS4_39AutoVectorizingCopyWithAssumedAlignmentILi128EEENS4_14SM90_TMA_STOREES25_S27_S27_EEEvvEEEEvNT_6ParamsE)
        /*0044*/ 	.word	0x00000000
.L_29:


//--------------------- .nv.compat                --------------------------
	.section	.nv.compat,"",@"SHT_CUDA_COMPAT_INFO"
	.align	4
        /*0000*/ 	.byte	0x02, 0x09, 0x01, 0x00, 0x02, 0x02, 0x02, 0x00, 0x02, 0x05, 0x05, 0x00, 0x03, 0x07, 0x01, 0x01
        /*0010*/ 	.byte	0x02, 0x03, 0x01, 0x00, 0x02, 0x06, 0x01, 0x00, 0x04, 0x0b, 0x08, 0x00, 0x09, 0x00, 0x00, 0x00
        /*0020*/ 	.byte	0x00, 0x00, 0x00, 0x00


//--------------------- .nv.info._ZN7cutlass13device_kernelINS_4gemm6kernel13GemmUniversalIN4cute5tupleIJiiiiEEENS1_10collective13CollectiveMmaINS1_35MainloopSm100TmaUmmaWarpSpecializedILi4ELi2ELi4ENS5_IJNS4_1CILi2EEESB_NSA_ILi1EEEEEEEENS5_IJNSA_ILi256EEENSA_ILi64EEESG_EEEfNS5_IJlSC_lEEEfSI_NS4_8TiledMMAINS4_8MMA_AtomIJNS4_23SM100_MMA_TF32_2x1SM_SSINS_10tfloat32_tESM_fLi256ELi64ELNS4_4UMMA5MajorE0ELSO_0ELNSN_7ScaleInE0ELSP_0EEEEEENS4_6LayoutINS5_IJSC_SC_SC_EEENS5_IJNSA_ILi0EEESU_SU_EEEEENS5_IJNS4_10UnderscoreESX_SX_EEEEENS4_28SM100_TMA_2SM_LOAD_MULTICASTENS4_14ComposedLayoutINS4_7SwizzleILi3ELi4ELi3EEENS4_18smem_ptr_flag_bitsILi32EEENSS_INS5_IJNSA_ILi8EEENSA_ILi32EEEEEENS5_IJS17_SC_EEEEEEEvNS4_8identityENS4_18SM100_TMA_2SM_LOADES1B_vS1C_EENS_8epilogue10collective18CollectiveEpilogueINS1F_23Sm100TmaWarpSpecializedILi4ELi2ELi16ELb1ELb0EEEJNS5_IJNSA_ILi128EEESG_SG_EEENS5_IJNSS_IS1K_SC_EENSS_INSA_ILi16EEESC_EEEEEfSI_fSI_NS1F_6fusion15FusionCallbacksIS1J_NS1Q_17LinearCombinationIffffLNS_15FloatRoundStyleE2EEES1L_S1P_JEEENS4_5SM1004TMEM4LOAD26SM100_TMEM_LOAD_32dp32b16xENS4_13SM90_TMA_LOADENS11_INS12_ILi2ELi4ELi3EEES15_NSS_INS5_IJS16_S1N_EEENS5_IJS1N_SC_EEEEEEENS4_39AutoVectorizingCopyWithAssumedAlignmentILi128EEENS4_14SM90_TMA_STOREES25_S27_S27_EEEvvEEEEvNT_6ParamsE --------------------------
	.section	.nv.info._ZN7cutlass13device_kernelINS_4gemm6kernel13GemmUniversalIN4cute5tupleIJiiiiEEENS1_10collective13CollectiveMmaINS1_35MainloopSm100TmaUmmaWarpSpecializedILi4ELi2ELi4ENS5_IJNS4_1CILi2EEESB_NSA_ILi1EEEEEEEENS5_IJNSA_ILi256EEENSA_ILi64EEESG_EEEfNS5_IJlSC_lEEEfSI_NS4_8TiledMMAINS4_8MMA_AtomIJNS4_23SM100_MMA_TF32_2x1SM_SSINS_10tfloat32_tESM_fLi256ELi64ELNS4_4UMMA5MajorE0ELSO_0ELNSN_7ScaleInE0ELSP_0EEEEEENS4_6LayoutINS5_IJSC_SC_SC_EEENS5_IJNSA_ILi0EEESU_SU_EEEEENS5_IJNS4_10UnderscoreESX_SX_EEEEENS4_28SM100_TMA_2SM_LOAD_MULTICASTENS4_14ComposedLayoutINS4_7SwizzleILi3ELi4ELi3EEENS4_18smem_ptr_flag_bitsILi32EEENSS_INS5_IJNSA_ILi8EEENSA_ILi32EEEEEENS5_IJS17_SC_EEEEEEEvNS4_8identityENS4_18SM100_TMA_2SM_LOADES1B_vS1C_EENS_8epilogue10collective18CollectiveEpilogueINS1F_23Sm100TmaWarpSpecializedILi4ELi2ELi16ELb1ELb0EEEJNS5_IJNSA_ILi128EEESG_SG_EEENS5_IJNSS_IS1K_SC_EENSS_INSA_ILi16EEESC_EEEEEfSI_fSI_NS1F_6fusion15FusionCallbacksIS1J_NS1Q_17LinearCombinationIffffLNS_15FloatRoundStyleE2EEES1L_S1P_JEEENS4_5SM1004TMEM4LOAD26SM100_TMEM_LOAD_32dp32b16xENS4_13SM90_TMA_LOADENS11_INS12_ILi2ELi4ELi3EEES15_NSS_INS5_IJS16_S1N_EEENS5_IJS1N_SC_EEEEEEENS4_39AutoVectorizingCopyWithAssumedAlignmentILi128EEENS4_14SM90_TMA_STOREES25_S27_S27_EEEvvEEEEvNT_6ParamsE,"",@"SHT_CUDA_INFO"
	.sectionflags	@""
	.align	4


	//----- nvinfo : EIATTR_CUDA_API_VERSION
	.align		4
        /*0000*/ 	.byte	0x04, 0x37
        /*0002*/ 	.short	(.L_31 - .L_30)
.L_30:
        /*0004*/ 	.word	0x00000082


	//----- nvinfo : EIATTR_KPARAM_INFO
	.align		4
.L_31:
        /*0008*/ 	.byte	0x04, 0x17
        /*000a*/ 	.short	(.L_33 - .L_32)
.L_32:
        /*000c*/ 	.word	0x00000000
        /*0010*/ 	.short	0x0000
        /*0012*/ 	.short	0x0000
        /*0014*/ 	.byte	0x00, 0xf0, 0x01, 0x20


	//----- nvinfo : EIATTR_AT_ENTRY_FRAGMENTS
	.align		4
.L_33:
        /*0018*/ 	.byte	0x04, 0x4f
        /*001a*/ 	.short	(.L_35 - .L_34)


	//   ....[0]....
.L_34:
        /*001c*/ 	.word	0x00000007


	//----- nvinfo : EIATTR_RESERVED_SMEM_USED
	.align		4
.L_35:
        /*0020*/ 	.byte	0x01, 0x41
	.zero		2


	//----- nvinfo : EIATTR_SPARSE_MMA_MASK
	.align		4
        /*0024*/ 	.byte	0x03, 0x50
        /*0026*/ 	.short	0x0000


	//----- nvinfo : EIATTR_TCGEN05_2CTA_USED
	.align		4
        /*0028*/ 	.byte	0x01, 0x52
	.zero		2


	//----- nvinfo : EIATTR_MAXREG_COUNT
	.align		4
        /*002c*/ 	.byte	0x03, 0x1b
        /*002e*/ 	.short	0x00ff


	//----- nvinfo : EIATTR_NUM_BARRIERS
	.align		4
        /*0030*/ 	.byte	0x02, 0x4c
        /*0032*/ 	.byte	0x07
	.zero		1


	//----- nvinfo : EIATTR_EXTERNS
	.align		4
        /*0034*/ 	.byte	0x04, 0x0f
        /*0036*/ 	.short	(.L_37 - .L_36)


	//   ....[0]....
	.align		4
.L_36:
        /*0038*/ 	.word	index@(__assertfail)


	//----- nvinfo : EIATTR_MERCURY_ISA_VERSION
	.align		4
.L_37:
        /*003c*/ 	.byte	0x03, 0x5f
        /*003e*/ 	.short	0x0101


	//----- nvinfo : EIATTR_INT_WARP_WIDE_INSTR_OFFSETS
	.align		4
        /*0040*/ 	.byte	0x04, 0x31
        /*0042*/ 	.short	(.L_39 - .L_38)


	//   ....[0]....
.L_38:
        /*0044*/ 	.word	0x00000d70


	//   ....[1]....
        /*0048*/ 	.word	0x00000e10


	//   ....[2]....
        /*004c*/ 	.word	0x000046e0


	//   ....[3]....
        /*0050*/ 	.word	0x00004710


	//   ....[4]....
        /*0054*/ 	.word	0x00004730


	//   ....[5]....
        /*0058*/ 	.word	0x00005270


	//   ....[6]....
        /*005c*/ 	.word	0x000052e0


	//   ....[7]....
        /*0060*/ 	.word	0x000053c0


	//   ....[8]....
        /*0064*/ 	.word	0x00005440


	//   ....[9]....
        /*0068*/ 	.word	0x00005540


	//   ....[10]....
        /*006c*/ 	.word	0x000055c0


	//   ....[11]....
        /*0070*/ 	.word	0x000056b0


	//   ....[12]....
        /*0074*/ 	.word	0x00005760


	//----- nvinfo : EIATTR_COOP_GROUP_MASK_REGIDS
	.align		4
.L_39:
        /*0078*/ 	.byte	0x04, 0x29
        /*007a*/ 	.short	(.L_41 - .L_40)


	//   ....[0]....
.L_40:
        /*007c*/ 	.word	0xffffffff


	//   ....[1]....
        /*0080*/ 	.word	0xffffffff


	//   ....[2]....
        /*0084*/ 	.word	0xffffffff


	//   ....[3]....
        /*0088*/ 	.word	0xffffffff


	//   ....[4]....
        /*008c*/ 	.word	0xffffffff


	//   ....[5]....
        /*0090*/ 	.word	0xffffffff


	//   ....[6]....
        /*0094*/ 	.word	0xffffffff


	//   ....[7]....
        /*0098*/ 	.word	0xffffffff


	//   ....[8]....
        /*009c*/ 	.word	0xffffffff


	//   ....[9]....
        /*00a0*/ 	.word	0xffffffff


	//   ....[10]....
        /*00a4*/ 	.word	0xffffffff


	//   ....[11]....
        /*00a8*/ 	.word	0xffffffff


	//   ....[12]....
        /*00ac*/ 	.word	0xffffffff


	//   ....[13]....
        /*00b0*/ 	.word	0xffffffff


	//----- nvinfo : EIATTR_COOP_GROUP_INSTR_OFFSETS
	.align		4
.L_41:
        /*00b4*/ 	.byte	0x04, 0x28
        /*00b6*/ 	.short	(.L_43 - .L_42)


	//   ....[0]....
.L_42:
        /*00b8*/ 	.word	0x000000b0


	//   ....[1]....
        /*00bc*/ 	.word	0x00000520


	//   ....[2]....
        /*00c0*/ 	.word	0x000006e0


	//   ....[3]....
        /*00c4*/ 	.word	0x00000870


	//   ....[4]....
        /*00c8*/ 	.word	0x00000960


	//   ....[5]....
        /*00cc*/ 	.word	0x00000ac0


	//   ....[6]....
        /*00d0*/ 	.word	0x00000c50


	//   ....[7]....
        /*00d4*/ 	.word	0x00000e90


	//   ....[8]....
        /*00d8*/ 	.word	0x00002450


	//   ....[9]....
        /*00dc*/ 	.word	0x00003300


	//   ....[10]....
        /*00e0*/ 	.word	0x000037d0


	//   ....[11]....
        /*00e4*/ 	.word	0x00003800


	//   ....[12]....
        /*00e8*/ 	.word	0x000045e0


	//   ....[13]....
        /*00ec*/ 	.word	0x000047f0


	//----- nvinfo : EIATTR_VRC_CTA_INIT_COUNT
	.align		4
.L_43:
        /*00f0*/ 	.byte	0x02, 0x4a
        /*00f2*/ 	.byte	0x80
	.zero		1


	//----- nvinfo : EIATTR_SYSCALL_OFFSETS
	.align		4
        /*00f4*/ 	.byte	0x04, 0x46
        /*00f6*/ 	.short	(.L_45 - .L_44)


	//   ....[0]....
.L_44:
        /*00f8*/ 	.word	0x000063c0


	//   ....[1]....
        /*00fc*/ 	.word	0x000064b0


	//   ....[2]....
        /*0100*/ 	.word	0x00006c80


	//   ....[3]....
        /*0104*/ 	.word	0x00007400


	//   ....[4]....
        /*0108*/ 	.word	0x00007b60


	//   ....[5]....
        /*010c*/ 	.word	0x000082c0


	//----- nvinfo : EIATTR_MBARRIER_INSTR_OFFSETS
	.align		4
.L_45:
        /*0110*/ 	.byte	0x04, 0x39
        /*0112*/ 	.short	(.L_47 - .L_46)


	//   ....[0]....
.L_46:
        /*0114*/ 	.word	0x00000650
        /*0118*/ 	.word	0x000000ff
        /*011c*/ 	.word	0x00000000
        /*0120*/ 	.short	0x0100
        /*0122*/ 	.byte	0x04
	.zero		1


	//   ....[1]....
        /*0124*/ 	.word	0x00000660
        /*0128*/ 	.word	0x000000ff
        /*012c*/ 	.word	0x00000020
        /*0130*/ 	.short	0x0100
        /*0132*/ 	.byte	0x04
	.zero		1


	//   ....[2]....
        /*0134*/ 	.word	0x00000670
        /*0138*/ 	.word	0x000000ff
        /*013c*/ 	.word	0x00000008
        /*0140*/ 	.short	0x0100
        /*0142*/ 	.byte	0x04
	.zero		1


	//   ....[3]....
        /*0144*/ 	.word	0x00000680
        /*0148*/ 	.word	0x000000ff
        /*014c*/ 	.word	0x00000028
        /*0150*/ 	.short	0x0100
        /*0152*/ 	.byte	0x04
	.zero		1


	//   ....[4]....
        /*0154*/ 	.word	0x00000690
        /*0158*/ 	.word	0x000000ff
        /*015c*/ 	.word	0x00000010
        /*0160*/ 	.short	0x0100
        /*0162*/ 	.byte	0x04
	.zero		1


	//   ....[5]....
        /*0164*/ 	.word	0x000006a0
        /*0168*/ 	.word	0x000000ff
        /*016c*/ 	.word	0x00000030
        /*0170*/ 	.short	0x0100
        /*0172*/ 	.byte	0x04
	.zero		1


	//   ....[6]....
        /*0174*/ 	.word	0x000006b0
        /*0178*/ 	.word	0x000000ff
        /*017c*/ 	.word	0x00000018
        /*0180*/ 	.short	0x0100
        /*0182*/ 	.byte	0x04
	.zero		1


	//   ....[7]....
        /*0184*/ 	.word	0x000006c0
        /*0188*/ 	.word	0x000000ff
        /*018c*/ 	.word	0x00000038
        /*0190*/ 	.short	0x0100
        /*0192*/ 	.byte	0x04
	.zero		1


	//   ....[8]....
        /*0194*/ 	.word	0x000007e0
        /*0198*/ 	.word	0x000000ff
        /*019c*/ 	.word	0x00000040
        /*01a0*/ 	.short	0x0100
        /*01a2*/ 	.byte	0x04
	.zero		1


	//   ....[9]....
        /*01a4*/ 	.word	0x000007f0
        /*01a8*/ 	.word	0x000000ff
        /*01ac*/ 	.word	0x00000060
        /*01b0*/ 	.short	0x0100
        /*01b2*/ 	.byte	0x04
	.zero		1


	//   ....[10]....
        /*01b4*/ 	.word	0x00000800
        /*01b8*/ 	.word	0x000000ff
        /*01bc*/ 	.word	0x00000048
        /*01c0*/ 	.short	0x0100
        /*01c2*/ 	.byte	0x04
	.zero		1


	//   ....[11]....
        /*01c4*/ 	.word	0x00000810
        /*01c8*/ 	.word	0x000000ff
        /*01cc*/ 	.word	0x00000068
        /*01d0*/ 	.short	0x0100
        /*01d2*/ 	.byte	0x04
	.zero		1


	//   ....[12]....
        /*01d4*/ 	.word	0x00000820
        /*01d8*/ 	.word	0x000000ff
        /*01dc*/ 	.word	0x00000050
        /*01e0*/ 	.short	0x0100
        /*01e2*/ 	.byte	0x04
	.zero		1


	//   ....[13]....
        /*01e4*/ 	.word	0x00000830
        /*01e8*/ 	.word	0x000000ff
        /*01ec*/ 	.word	0x00000070
        /*01f0*/ 	.short	0x0100
        /*01f2*/ 	.byte	0x04
	.zero		1


	//   ....[14]....
        /*01f4*/ 	.word	0x00000840
        /*01f8*/ 	.word	0x000000ff
        /*01fc*/ 	.word	0x00000058
        /*0200*/ 	.short	0x0100
        /*0202*/ 	.byte	0x04
	.zero		1


	//   ....[15]....
        /*0204*/ 	.word	0x00000850
        /*0208*/ 	.word	0x000000ff
        /*020c*/ 	.word	0x00000078
        /*0210*/ 	.short	0x0100
        /*0212*/ 	.byte	0x04
	.zero		1


	//   ....[16]....
        /*0214*/ 	.word	0x00000930
        /*0218*/ 	.word	0x000000ff
        /*021c*/ 	.word	0x00000080
        /*0220*/ 	.short	0x0100
        /*0222*/ 	.byte	0x06
	.zero		1


	//   ....[17]....
        /*0224*/ 	.word	0x00000940
        /*0228*/ 	.word	0x000000ff
        /*022c*/ 	.word	0x00000088
        /*0230*/ 	.short	0x0100
        /*0232*/ 	.byte	0x06
	.zero		1


	//   ....[18]....
        /*0234*/ 	.word	0x00000a70
        /*0238*/ 	.word	0x000000ff
        /*023c*/ 	.word	0x00000090
        /*0240*/ 	.short	0x0100
        /*0242*/ 	.byte	0x06
	.zero		1


	//   ....[19]....
        /*0244*/ 	.word	0x00000a80
        /*0248*/ 	.word	0x000000ff
        /*024c*/ 	.word	0x000000a0
        /*0250*/ 	.short	0x0100
        /*0252*/ 	.byte	0x06
	.zero		1


	//   ....[20]....
        /*0254*/ 	.word	0x00000a90
        /*0258*/ 	.word	0x000000ff
        /*025c*/ 	.word	0x00000098
        /*0260*/ 	.short	0x0100
        /*0262*/ 	.byte	0x06
	.zero		1


	//   ....[21]....
        /*0264*/ 	.word	0x00000aa0
        /*0268*/ 	.word	0x000000ff
        /*026c*/ 	.word	0x000000a8
        /*0270*/ 	.short	0x0100
        /*0272*/ 	.byte	0x06
	.zero		1


	//   ....[22]....
        /*0274*/ 	.word	0x00000bc0
        /*0278*/ 	.word	0x000000ff
        /*027c*/ 	.word	0x000000b0
        /*0280*/ 	.short	0x0100
        /*0282*/ 	.byte	0x04
	.zero		1


	//   ....[23]....
        /*0284*/ 	.word	0x00000bd0
        /*0288*/ 	.word	0x000000ff
        /*028c*/ 	.word	0x000000d0
        /*0290*/ 	.short	0x0100
        /*0292*/ 	.byte	0x04
	.zero		1


	//   ....[24]....
        /*0294*/ 	.word	0x00000be0
        /*0298*/ 	.word	0x000000ff
        /*029c*/ 	.word	0x000000b8
        /*02a0*/ 	.short	0x0100
        /*02a2*/ 	.byte	0x04
	.zero		1


	//   ....[25]....
        /*02a4*/ 	.word	0x00000bf0
        /*02a8*/ 	.word	0x000000ff
        /*02ac*/ 	.word	0x000000d8
        /*02b0*/ 	.short	0x0100
        /*02b2*/ 	.byte	0x04
	.zero		1


	//   ....[26]....
        /*02b4*/ 	.word	0x00000c00
        /*02b8*/ 	.word	0x000000ff
        /*02bc*/ 	.word	0x000000c0
        /*02c0*/ 	.short	0x0100
        /*02c2*/ 	.byte	0x04
	.zero		1


	//   ....[27]....
        /*02c4*/ 	.word	0x00000c10
        /*02c8*/ 	.word	0x000000ff
        /*02cc*/ 	.word	0x000000e0
        /*02d0*/ 	.short	0x0100
        /*02d2*/ 	.byte	0x04
	.zero		1


	//   ....[28]....
        /*02d4*/ 	.word	0x00000c20
        /*02d8*/ 	.word	0x000000ff
        /*02dc*/ 	.word	0x000000c8
        /*02e0*/ 	.short	0x0100
        /*02e2*/ 	.byte	0x04
	.zero		1


	//   ....[29]....
        /*02e4*/ 	.word	0x00000c30
        /*02e8*/ 	.word	0x000000ff
        /*02ec*/ 	.word	0x000000e8
        /*02f0*/ 	.short	0x0100
        /*02f2*/ 	.byte	0x04
	.zero		1


	//   ....[30]....
        /*02f4*/ 	.word	0x00000d20
        /*02f8*/ 	.word	0x000000ff
        /*02fc*/ 	.word	0x000000f0
        /*0300*/ 	.short	0x0100
        /*0302*/ 	.byte	0x04
	.zero		1


	//   ....[31]....
        /*0304*/ 	.word	0x00000d30
        /*0308*/ 	.word	0x000000ff
        /*030c*/ 	.word	0x00000100
        /*0310*/ 	.short	0x0100
        /*0312*/ 	.byte	0x04
	.zero		1


	//   ....[32]....
        /*0314*/ 	.word	0x00000d40
        /*0318*/ 	.word	0x000000ff
        /*031c*/ 	.word	0x000000f8
        /*0320*/ 	.short	0x0100
        /*0322*/ 	.byte	0x04
	.zero		1


	//   ....[33]....
        /*0324*/ 	.word	0x00000d50
        /*0328*/ 	.word	0x000000ff
        /*032c*/ 	.word	0x00000108
        /*0330*/ 	.short	0x0100
        /*0332*/ 	.byte	0x04
	.zero		1


	//   ....[34]....
        /*0334*/ 	.word	0x00000e50
        /*0338*/ 	.word	0x000000ff
        /*033c*/ 	.word	0x00000110
        /*0340*/ 	.short	0x0100
        /*0342*/ 	.byte	0x06
	.zero		1


	//   ....[35]....
        /*0344*/ 	.word	0x00001a30
        /*0348*/ 	.word	0x00000000
        /*034c*/ 	.word	0x00000100
        /*0350*/ 	.short	0x010a
        /*0352*/ 	.byte	0xff
	.zero		1


	//   ....[36]....
        /*0354*/ 	.word	0x00001a60
        /*0358*/ 	.word	0x00000000
        /*035c*/ 	.word	0x000000f0
        /*0360*/ 	.short	0x0101
        /*0362*/ 	.byte	0xff
	.zero		1


	//   ....[37]....
        /*0364*/ 	.word	0x00001b20
        /*0368*/ 	.word	0x000000ff
        /*036c*/ 	.word	0x00000020
        /*0370*/ 	.short	0x010a
        /*0372*/ 	.byte	0x04
	.zero		1


	//   ....[38]....
        /*0374*/ 	.word	0x00001bf0
        /*0378*/ 	.word	0x000000ff
        /*037c*/ 	.word	0x00000020
        /*0380*/ 	.short	0x010a
        /*0382*/ 	.byte	0x05
	.zero		1


	//   ....[39]....
        /*0384*/ 	.word	0x00001d50
        /*0388*/ 	.word	0x000000ff
        /*038c*/ 	.word	0x00000020
        /*0390*/ 	.short	0x010a
        /*0392*/ 	.byte	0x04
	.zero		1


	//   ....[40]....
        /*0394*/ 	.word	0x00001fe0
        /*0398*/ 	.word	0x000000ff
        /*039c*/ 	.word	0x00000088
        /*03a0*/ 	.short	0x0101
        /*03a2*/ 	.byte	0x15
	.zero		1


	//   ....[41]....
        /*03a4*/ 	.word	0x00002000
        /*03a8*/ 	.word	0x000000ff
        /*03ac*/ 	.word	0x00000020
        /*03b0*/ 	.short	0x010a
        /*03b2*/ 	.byte	0x04
	.zero		1


	//   ....[42]....
        /*03b4*/ 	.word	0x00002080
        /*03b8*/ 	.word	0x000000ff
        /*03bc*/ 	.word	0x00000020
        /*03c0*/ 	.short	0x010a
        /*03c2*/ 	.byte	0x06
	.zero		1


	//   ....[43]....
        /*03c4*/ 	.word	0x000021c0
        /*03c8*/ 	.word	0x000000ff
        /*03cc*/ 	.word	0x00000020
        /*03d0*/ 	.short	0x010a
        /*03d2*/ 	.byte	0x04
	.zero		1


	//   ....[44]....
        /*03d4*/ 	.word	0x00002480
        /*03d8*/ 	.word	0x00000003
        /*03dc*/ 	.word	0x00000090
        /*03e0*/ 	.short	0x010a
        /*03e2*/ 	.byte	0xff
	.zero		1


	//   ....[45]....
        /*03e4*/ 	.word	0x000025d0
        /*03e8*/ 	.word	0x00000000
        /*03ec*/ 	.word	0x00000000
        /*03f0*/ 	.short	0x0101
        /*03f2*/ 	.byte	0xff
	.zero		1


	//   ....[46]....
        /*03f4*/ 	.word	0x00002b80
        /*03f8*/ 	.word	0x000000ff
        /*03fc*/ 	.word	0x00000000
        /*0400*/ 	.short	0x010a
        /*0402*/ 	.byte	0x04
	.zero		1


	//   ....[47]....
        /*0404*/ 	.word	0x00002c10
        /*0408*/ 	.word	0x000000ff
        /*040c*/ 	.word	0x00000000
        /*0410*/ 	.short	0x010a
        /*0412*/ 	.byte	0x05
	.zero		1


	//   ....[48]....
        /*0414*/ 	.word	0x00002ca0
        /*0418*/ 	.word	0x000000ff
        /*041c*/ 	.word	0x00000000
        /*0420*/ 	.short	0x010a
        /*0422*/ 	.byte	0x05
	.zero		1


	//   ....[49]....
        /*0424*/ 	.word	0x00002d40
        /*0428*/ 	.word	0x00000000
        /*042c*/ 	.word	0x00000000
        /*0430*/ 	.short	0x010a
        /*0432*/ 	.byte	0xff
	.zero		1


	//   ....[50]....
        /*0434*/ 	.word	0x00002e60
        /*0438*/ 	.word	0x00000002
        /*043c*/ 	.word	0x000000f0
        /*0440*/ 	.short	0x010a
        /*0442*/ 	.byte	0xff
	.zero		1


	//   ....[51]....
        /*0444*/ 	.word	0x00002ed0
        /*0448*/ 	.word	0x00000002
        /*044c*/ 	.word	0x00000000
        /*0450*/ 	.short	0x0101
        /*0452*/ 	.byte	0xff
	.zero		1


	//   ....[52]....
        /*0454*/ 	.word	0x00002ef0
        /*0458*/ 	.word	0x000000ff
        /*045c*/ 	.word	0x000000a0
        /*0460*/ 	.short	0x010a
        /*0462*/ 	.byte	0x04
	.zero		1


	//   ....[53]....
        /*0464*/ 	.word	0x00003010
        /*0468*/ 	.word	0x00000002
        /*046c*/ 	.word	0x00000090
        /*0470*/ 	.short	0x010a
        /*0472*/ 	.byte	0xff
	.zero		1


	//   ....[54]....
        /*0474*/ 	.word	0x00003110
        /*0478*/ 	.word	0x00000002
        /*047c*/ 	.word	0x00000000
        /*0480*/ 	.short	0x0101
        /*0482*/ 	.byte	0xff
	.zero		1


	//   ....[55]....
        /*0484*/ 	.word	0x000031a0
        /*0488*/ 	.word	0x000000ff
        /*048c*/ 	.word	0x000000a0
        /*0490*/ 	.short	0x0106
        /*0492*/ 	.byte	0x04
	.zero		1


	//   ....[56]....
        /*0494*/ 	.word	0x000031c0
        /*0498*/ 	.word	0x000000ff
        /*049c*/ 	.word	0x000000a0
        /*04a0*/ 	.short	0x010a
        /*04a2*/ 	.byte	0x04
	.zero		1


	//   ....[57]....
        /*04a4*/ 	.word	0x00003250
        /*04a8*/ 	.word	0x000000ff
        /*04ac*/ 	.word	0x000000a0
        /*04b0*/ 	.short	0x0106
        /*04b2*/ 	.byte	0x07
	.zero		1


	//   ....[58]....
        /*04b4*/ 	.word	0x00003290
        /*04b8*/ 	.word	0x00000000
        /*04bc*/ 	.word	0x000000a0
        /*04c0*/ 	.short	0x010a
        /*04c2*/ 	.byte	0xff
	.zero		1


	//   ....[59]....
        /*04c4*/ 	.word	0x000034d0
        /*04c8*/ 	.word	0x000000ff
        /*04cc*/ 	.word	0x00000008
        /*04d0*/ 	.short	0x010a
        /*04d2*/ 	.byte	0x05
	.zero		1


	//   ....[60]....
        /*04d4*/ 	.word	0x000034f0
        /*04d8*/ 	.word	0x000000ff
        /*04dc*/ 	.word	0x00000008
        /*04e0*/ 	.short	0x010a
        /*04e2*/ 	.byte	0x05
	.zero		1


	//   ....[61]....
        /*04e4*/ 	.word	0x00003680
        /*04e8*/ 	.word	0x000000ff
        /*04ec*/ 	.word	0x00000008
        /*04f0*/ 	.short	0x010a
        /*04f2*/ 	.byte	0x05
	.zero		1


	//   ....[62]....
        /*04f4*/ 	.word	0x000036a0
        /*04f8*/ 	.word	0x000000ff
        /*04fc*/ 	.word	0x00000008
        /*0500*/ 	.short	0x010a
        /*0502*/ 	.byte	0x05
	.zero		1


	//   ....[63]....
        /*0504*/ 	.word	0x00003760
        /*0508*/ 	.word	0x000000ff
        /*050c*/ 	.word	0x00000000
        /*0510*/ 	.short	0x0101
        /*0512*/ 	.byte	0x04
	.zero		1


	//   ....[64]....
        /*0514*/ 	.word	0x00003b20
        /*0518*/ 	.word	0x00000000
        /*051c*/ 	.word	0x00000090
        /*0520*/ 	.short	0x010a
        /*0522*/ 	.byte	0xff
	.zero		1


	//   ....[65]....
        /*0524*/ 	.word	0x00003be0
        /*0528*/ 	.word	0x00000000
        /*052c*/ 	.word	0x00000000
        /*0530*/ 	.short	0x0101
        /*0532*/ 	.byte	0xff
	.zero		1


	//   ....[66]....
        /*0534*/ 	.word	0x00003ca0
        /*0538*/ 	.word	0x000000ff
        /*053c*/ 	.word	0x00000000
        /*0540*/ 	.short	0x010a
        /*0542*/ 	.byte	0x04
	.zero		1


	//   ....[67]....
        /*0544*/ 	.word	0x00003cb0
        /*0548*/ 	.word	0x000000ff
        /*054c*/ 	.word	0x000000d0
        /*0550*/ 	.short	0x010a
        /*0552*/ 	.byte	0x2e
	.zero		1


	//   ....[68]....
        /*0554*/ 	.word	0x00003d60
        /*0558*/ 	.word	0x000000ff
        /*055c*/ 	.word	0x00000000
        /*0560*/ 	.short	0x010a
        /*0562*/ 	.byte	0x07
	.zero		1


	//   ....[69]....
        /*0564*/ 	.word	0x00003e90
        /*0568*/ 	.word	0x000000ff
        /*056c*/ 	.word	0x00000000
        /*0570*/ 	.short	0x010a
        /*0572*/ 	.byte	0x04
	.zero		1


	//   ....[70]....
        /*0574*/ 	.word	0x000042d0
        /*0578*/ 	.word	0x000000ff
        /*057c*/ 	.word	0x00000000
        /*0580*/ 	.short	0x010a
        /*0582*/ 	.byte	0x04
	.zero		1


	//   ....[71]....
        /*0584*/ 	.word	0x00004360
        /*0588*/ 	.word	0x000000ff
        /*058c*/ 	.word	0x00000000
        /*0590*/ 	.short	0x010a
        /*0592*/ 	.byte	0x05
	.zero		1


	//   ....[72]....
        /*0594*/ 	.word	0x000043f0
        /*0598*/ 	.word	0x000000ff
        /*059c*/ 	.word	0x00000000
        /*05a0*/ 	.short	0x010a
        /*05a2*/ 	.byte	0x05
	.zero		1


	//   ....[73]....
        /*05a4*/ 	.word	0x00004490
        /*05a8*/ 	.word	0x00000000
        /*05ac*/ 	.word	0x00000000
        /*05b0*/ 	.short	0x010a
        /*05b2*/ 	.byte	0xff
	.zero		1


	//   ....[74]....
        /*05b4*/ 	.word	0x000044d0
        /*05b8*/ 	.word	0x00000000
        /*05bc*/ 	.word	0x00000000
        /*05c0*/ 	.short	0x010a
        /*05c2*/ 	.byte	0xff
	.zero		1


	//   ....[75]....
        /*05c4*/ 	.word	0x00004540
        /*05c8*/ 	.word	0x000000ff
        /*05cc*/ 	.word	0x00000000
        /*05d0*/ 	.short	0x0101
        /*05d2*/ 	.byte	0x04
	.zero		1


	//   ....[76]....
        /*05d4*/ 	.word	0x00004580
        /*05d8*/ 	.word	0x000000ff
        /*05dc*/ 	.word	0x00000110
        /*05e0*/ 	.short	0x010a
        /*05e2*/ 	.byte	0x29
	.zero		1


	//   ....[77]....
        /*05e4*/ 	.word	0x000045d0
        /*05e8*/ 	.word	0x000000ff
        /*05ec*/ 	.word	0x00000000
        /*05f0*/ 	.short	0x0101
        /*05f2*/ 	.byte	0x04
	.zero		1


	//   ....[78]....
        /*05f4*/ 	.word	0x00004a70
        /*05f8*/ 	.word	0x0000000c
        /*05fc*/ 	.word	0x00000090
        /*0600*/ 	.short	0x010a
        /*0602*/ 	.byte	0xff
	.zero		1


	//   ....[79]....
        /*0604*/ 	.word	0x00004be0
        /*0608*/ 	.word	0x00000000
        /*060c*/ 	.word	0x00000000
        /*0610*/ 	.short	0x0101
        /*0612*/ 	.byte	0xff
	.zero		1


	//   ....[80]....
        /*0614*/ 	.word	0x00005070
        /*0618*/ 	.word	0x000000ff
        /*061c*/ 	.word	0x00000088
        /*0620*/ 	.short	0x010a
        /*0622*/ 	.byte	0x15
	.zero		1


	//   ....[81]....
        /*0624*/ 	.word	0x000051f0
        /*0628*/ 	.word	0x000000ff
        /*062c*/ 	.word	0x00000060
        /*0630*/ 	.short	0x010a
        /*0632*/ 	.byte	0x15
	.zero		1


	//   ....[82]....
        /*0634*/ 	.word	0x00005370
        /*0638*/ 	.word	0x000000ff
        /*063c*/ 	.word	0x00000040
        /*0640*/ 	.short	0x010b
        /*0642*/ 	.byte	0x15
	.zero		1


	//   ....[83]....
        /*0644*/ 	.word	0x00005380
        /*0648*/ 	.word	0x000000ff
        /*064c*/ 	.word	0x00000000
        /*0650*/ 	.short	0x0101
        /*0652*/ 	.byte	0x06
	.zero		1


	//   ....[84]....
        /*0654*/ 	.word	0x00005390
        /*0658*/ 	.word	0x000000ff
        /*065c*/ 	.word	0x00000068
        /*0660*/ 	.short	0x010a
        /*0662*/ 	.byte	0x15
	.zero		1


	//   ....[85]....
        /*0664*/ 	.word	0x000054f0
        /*0668*/ 	.word	0x000000ff
        /*066c*/ 	.word	0x00000048
        /*0670*/ 	.short	0x010b
        /*0672*/ 	.byte	0x15
	.zero		1


	//   ....[86]....
        /*0674*/ 	.word	0x00005500
        /*0678*/ 	.word	0x000000ff
        /*067c*/ 	.word	0x00000000
        /*0680*/ 	.short	0x0101
        /*0682*/ 	.byte	0x06
	.zero		1


	//   ....[87]....
        /*0684*/ 	.word	0x00005510
        /*0688*/ 	.word	0x000000ff
        /*068c*/ 	.word	0x00000070
        /*0690*/ 	.short	0x010a
        /*0692*/ 	.byte	0x15
	.zero		1


	//   ....[88]....
        /*0694*/ 	.word	0x00005660
        /*0698*/ 	.word	0x000000ff
        /*069c*/ 	.word	0x00000050
        /*06a0*/ 	.short	0x010b
        /*06a2*/ 	.byte	0x15
	.zero		1


	//   ....[89]....
        /*06a4*/ 	.word	0x00005670
        /*06a8*/ 	.word	0x000000ff
        /*06ac*/ 	.word	0x00000000
        /*06b0*/ 	.short	0x0101
        /*06b2*/ 	.byte	0x06
	.zero		1


	//   ....[90]....
        /*06b4*/ 	.word	0x00005680
        /*06b8*/ 	.word	0x000000ff
        /*06bc*/ 	.word	0x00000078
        /*06c0*/ 	.short	0x010a
        /*06c2*/ 	.byte	0x15
	.zero		1


	//   ....[91]....
        /*06c4*/ 	.word	0x00005870
        /*06c8*/ 	.word	0x000000ff
        /*06cc*/ 	.word	0x00000058
        /*06d0*/ 	.short	0x010b
        /*06d2*/ 	.byte	0x15
	.zero		1


	//   ....[92]....
        /*06d4*/ 	.word	0x00005880
        /*06d8*/ 	.word	0x000000ff
        /*06dc*/ 	.word	0x00000000
        /*06e0*/ 	.short	0x0101
        /*06e2*/ 	.byte	0x25
	.zero		1


	//   ....[93]....
        /*06e4*/ 	.word	0x000058b0
        /*06e8*/ 	.word	0x000000ff
        /*06ec*/ 	.word	0x00000060
        /*06f0*/ 	.short	0x010a
        /*06f2*/ 	.byte	0x15
	.zero		1


	//   ....[94]....
        /*06f4*/ 	.word	0x000058d0
        /*06f8*/ 	.word	0x000000ff
        /*06fc*/ 	.word	0x00000068
        /*0700*/ 	.short	0x010a
        /*0702*/ 	.byte	0x15
	.zero		1


	//   ....[95]....
        /*0704*/ 	.word	0x000058f0
        /*0708*/ 	.word	0x000000ff
        /*070c*/ 	.word	0x00000070
        /*0710*/ 	.short	0x010a
        /*0712*/ 	.byte	0x15
	.zero		1


	//   ....[96]....
        /*0714*/ 	.word	0x00005930
        /*0718*/ 	.word	0x00000000
        /*071c*/ 	.word	0x00000078
        /*0720*/ 	.short	0x010a
        /*0722*/ 	.byte	0xff
	.zero		1


	//   ....[97]....
        /*0724*/ 	.word	0x00005c50
        /*0728*/ 	.word	0x00000003
        /*072c*/ 	.word	0x00000090
        /*0730*/ 	.short	0x010a
        /*0732*/ 	.byte	0xff
	.zero		1


	//   ....[98]....
        /*0734*/ 	.word	0x00005dd0
        /*0738*/ 	.word	0x00000000
        /*073c*/ 	.word	0x00000000
        /*0740*/ 	.short	0x0101
        /*0742*/ 	.byte	0xff
	.zero		1


	//   ....[99]....
        /*0744*/ 	.word	0x00006940
        /*0748*/ 	.word	0x000000ff
        /*074c*/ 	.word	0x00000040
        /*0750*/ 	.short	0x010a
        /*0752*/ 	.byte	0x2c
	.zero		1


	//   ....[100]....
        /*0754*/ 	.word	0x00006980
        /*0758*/ 	.word	0x00000046
        /*075c*/ 	.word	0x000000b0
        /*0760*/ 	.short	0x010a
        /*0762*/ 	.byte	0xff
	.zero		1


	//   ....[101]....
        /*0764*/ 	.word	0x00006a70
        /*0768*/ 	.word	0x000000ff
        /*076c*/ 	.word	0x00000040
        /*0770*/ 	.short	0x010a
        /*0772*/ 	.byte	0x2c
	.zero		1


	//   ....[102]....
        /*0774*/ 	.word	0x00006b60
        /*0778*/ 	.word	0x00000046
        /*077c*/ 	.word	0x000000b0
        /*0780*/ 	.short	0x010a
        /*0782*/ 	.byte	0xff
	.zero		1


	//   ....[103]....
        /*0784*/ 	.word	0x00007130
        /*0788*/ 	.word	0x00000000
        /*078c*/ 	.word	0x00000000
        /*0790*/ 	.short	0x0101
        /*0792*/ 	.byte	0xff
	.zero		1


	//   ....[104]....
        /*0794*/ 	.word	0x00007140
        /*0798*/ 	.word	0x00000002
        /*079c*/ 	.word	0x00000040
        /*07a0*/ 	.short	0x010a
        /*07a2*/ 	.byte	0xff
	.zero		1


	//   ....[105]....
        /*07a4*/ 	.word	0x00007220
        /*07a8*/ 	.word	0x00000002
        /*07ac*/ 	.word	0x00000040
        /*07b0*/ 	.short	0x010a
        /*07b2*/ 	.byte	0xff
	.zero		1


	//   ....[106]....
        /*07b4*/ 	.word	0x00007890
        /*07b8*/ 	.word	0x00000010
        /*07bc*/ 	.word	0x00000000
        /*07c0*/ 	.short	0x0101
        /*07c2*/ 	.byte	0xff
	.zero		1


	//   ....[107]....
        /*07c4*/ 	.word	0x000078b0
        /*07c8*/ 	.word	0x00000000
        /*07cc*/ 	.word	0x00000040
        /*07d0*/ 	.short	0x010a
        /*07d2*/ 	.byte	0xff
	.zero		1


	//   ....[108]....
        /*07d4*/ 	.word	0x00007980
        /*07d8*/ 	.word	0x00000000
        /*07dc*/ 	.word	0x00000040
        /*07e0*/ 	.short	0x010a
        /*07e2*/ 	.byte	0xff
	.zero		1


	//   ....[109]....
        /*07e4*/ 	.word	0x00007ff0
        /*07e8*/ 	.word	0x00000010
        /*07ec*/ 	.word	0x00000000
        /*07f0*/ 	.short	0x0101
        /*07f2*/ 	.byte	0xff
	.zero		1


	//   ....[110]....
        /*07f4*/ 	.word	0x00008010
        /*07f8*/ 	.word	0x00000000
        /*07fc*/ 	.word	0x00000040
        /*0800*/ 	.short	0x010a
        /*0802*/ 	.byte	0xff
	.zero		1


	//   ....[111]....
        /*0804*/ 	.word	0x000080e0
        /*0808*/ 	.word	0x00000000
        /*080c*/ 	.word	0x00000040
        /*0810*/ 	.short	0x010a
        /*0812*/ 	.byte	0xff
	.zero		1


	//   ....[112]....
        /*0814*/ 	.word	0x00008350
        /*0818*/ 	.word	0x00000046
        /*081c*/ 	.word	0x00000000
        /*0820*/ 	.short	0x0101
        /*0822*/ 	.byte	0xff
	.zero		1


	//   ....[113]....
        /*0824*/ 	.word	0x000087a0
        /*0828*/ 	.word	0x00000000
        /*082c*/ 	.word	0x00000000
        /*0830*/ 	.short	0x0101
        /*0832*/ 	.byte	0xff
	.zero		1


	//   ....[114]....
        /*0834*/ 	.word	0x00008a30
        /*0838*/ 	.word	0x000000ff
        /*083c*/ 	.word	0x00000000
        /*0840*/ 	.short	0x0101
        /*0842*/ 	.byte	0x04
	.zero		1


	//   ....[115]....
        /*0844*/ 	.word	0x00008a50
        /*0848*/ 	.word	0x00000000
        /*084c*/ 	.word	0x00000100
        /*0850*/ 	.short	0x010a
        /*0852*/ 	.byte	0xff
	.zero		1


	//   ....[116]....
        /*0854*/ 	.word	0x00008ab0
        /*0858*/ 	.word	0x00000000
        /*085c*/ 	.word	0x00000020
        /*0860*/ 	.short	0x010a
        /*0862*/ 	.byte	0xff
	.zero		1


	//   ....[117]....
        /*0864*/ 	.word	0x00008b10
        /*0868*/ 	.word	0x00000000
        /*086c*/ 	.word	0x00000020
        /*0870*/ 	.short	0x010a
        /*0872*/ 	.byte	0xff
	.zero		1


	//   ....[118]....
        /*0874*/ 	.word	0x00008b60
        /*0878*/ 	.word	0x00000003
        /*087c*/ 	.word	0x00000090
        /*0880*/ 	.short	0x010a
        /*0882*/ 	.byte	0xff
	.zero		1


	//   ....[119]....
        /*0884*/ 	.word	0x00008bc0
        /*0888*/ 	.word	0x00000000
        /*088c*/ 	.word	0x00000000
        /*0890*/ 	.short	0x010a
        /*0892*/ 	.byte	0xff
	.zero		1


	//   ....[120]....
        /*0894*/ 	.word	0x00008c20
        /*0898*/ 	.word	0x00000000
        /*089c*/ 	.word	0x00000000
        /*08a0*/ 	.short	0x010a
        /*08a2*/ 	.byte	0xff
	.zero		1


	//   ....[121]....
        /*08a4*/ 	.word	0x00008c80
        /*08a8*/ 	.word	0x00000000
        /*08ac*/ 	.word	0x00000000
        /*08b0*/ 	.short	0x010a
        /*08b2*/ 	.byte	0xff
	.zero		1


	//   ....[122]....
        /*08b4*/ 	.word	0x00008cd0
        /*08b8*/ 	.word	0x00000002
        /*08bc*/ 	.word	0x000000f0
        /*08c0*/ 	.short	0x010a
        /*08c2*/ 	.byte	0xff
	.zero		1


	//   ....[123]....
        /*08c4*/ 	.word	0x00008d30
        /*08c8*/ 	.word	0x00000002
        /*08cc*/ 	.word	0x000000a0
        /*08d0*/ 	.short	0x010a
        /*08d2*/ 	.byte	0xff
	.zero		1


	//   ....[124]....
        /*08d4*/ 	.word	0x00008d80
        /*08d8*/ 	.word	0x00000002
        /*08dc*/ 	.word	0x00000090
        /*08e0*/ 	.short	0x010a
        /*08e2*/ 	.byte	0xff
	.zero		1


	//   ....[125]....
        /*08e4*/ 	.word	0x00008de0
        /*08e8*/ 	.word	0x00000000
        /*08ec*/ 	.word	0x000000a0
        /*08f0*/ 	.short	0x010a
        /*08f2*/ 	.byte	0xff
	.zero		1


	//   ....[126]....
        /*08f4*/ 	.word	0x00008e40
        /*08f8*/ 	.word	0x00000005
        /*08fc*/ 	.word	0x00000008
        /*0900*/ 	.short	0x010a
        /*0902*/ 	.byte	0xff
	.zero		1


	//   ....[127]....
        /*0904*/ 	.word	0x00008f30
        /*0908*/ 	.word	0x00000000
        /*090c*/ 	.word	0x00000008
        /*0910*/ 	.short	0x010a
        /*0912*/ 	.byte	0xff
	.zero		1


	//   ....[128]....
        /*0914*/ 	.word	0x00008f80
        /*0918*/ 	.word	0x00000000
        /*091c*/ 	.word	0x00000090
        /*0920*/ 	.short	0x010a
        /*0922*/ 	.byte	0xff
	.zero		1


	//   ....[129]....
        /*0924*/ 	.word	0x00008fe0
        /*0928*/ 	.word	0x00000000
        /*092c*/ 	.word	0x000000d0
        /*0930*/ 	.short	0x010a
        /*0932*/ 	.byte	0xff
	.zero		1


	//   ....[130]....
        /*0934*/ 	.word	0x00009040
        /*0938*/ 	.word	0x00000000
        /*093c*/ 	.word	0x00000000
        /*0940*/ 	.short	0x010a
        /*0942*/ 	.byte	0xff
	.zero		1


	//   ....[131]....
        /*0944*/ 	.word	0x000090a0
        /*0948*/ 	.word	0x00000000
        /*094c*/ 	.word	0x00000000
        /*0950*/ 	.short	0x010a
        /*0952*/ 	.byte	0xff
	.zero		1


	//   ....[132]....
        /*0954*/ 	.word	0x00009100
        /*0958*/ 	.word	0x00000000
        /*095c*/ 	.word	0x00000000
        /*0960*/ 	.short	0x010a
        /*0962*/ 	.byte	0xff
	.zero		1


	//   ....[133]....
        /*0964*/ 	.word	0x00009160
        /*0968*/ 	.word	0x00000000
        /*096c*/ 	.word	0x00000000
        /*0970*/ 	.short	0x010a
        /*0972*/ 	.byte	0xff
	.zero		1


	//   ....[134]....
        /*0974*/ 	.word	0x000091c0
        /*0978*/ 	.word	0x00000000
        /*097c*/ 	.word	0x00000110
        /*0980*/ 	.short	0x010a
        /*0982*/ 	.byte	0xff
	.zero		1


	//   ....[135]....
        /*0984*/ 	.word	0x00009210
        /*0988*/ 	.word	0x0000000c
        /*098c*/ 	.word	0x00000090
        /*0990*/ 	.short	0x010a
        /*0992*/ 	.byte	0xff
	.zero		1


	//   ....[136]....
        /*0994*/ 	.word	0x00009270
        /*0998*/ 	.word	0x00000000
        /*099c*/ 	.word	0x00000088
        /*09a0*/ 	.short	0x010a
        /*09a2*/ 	.byte	0xff
	.zero		1


	//   ....[137]....
        /*09a4*/ 	.word	0x000092d0
        /*09a8*/ 	.word	0x00000000
        /*09ac*/ 	.word	0x00000060
        /*09b0*/ 	.short	0x010a
        /*09b2*/ 	.byte	0xff
	.zero		1


	//   ....[138]....
        /*09b4*/ 	.word	0x00009330
        /*09b8*/ 	.word	0x00000000
        /*09bc*/ 	.word	0x00000068
        /*09c0*/ 	.short	0x010a
        /*09c2*/ 	.byte	0xff
	.zero		1


	//   ....[139]....
        /*09c4*/ 	.word	0x00009390
        /*09c8*/ 	.word	0x00000000
        /*09cc*/ 	.word	0x00000070
        /*09d0*/ 	.short	0x010a
        /*09d2*/ 	.byte	0xff
	.zero		1


	//   ....[140]....
        /*09d4*/ 	.word	0x000093f0
        /*09d8*/ 	.word	0x00000000
        /*09dc*/ 	.word	0x00000078
        /*09e0*/ 	.short	0x010a
        /*09e2*/ 	.byte	0xff
	.zero		1


	//   ....[141]....
        /*09e4*/ 	.word	0x00009450
        /*09e8*/ 	.word	0x00000000
        /*09ec*/ 	.word	0x00000060
        /*09f0*/ 	.short	0x010a
        /*09f2*/ 	.byte	0xff
	.zero		1


	//   ....[142]....
        /*09f4*/ 	.word	0x000094b0
        /*09f8*/ 	.word	0x00000000
        /*09fc*/ 	.word	0x00000068
        /*0a00*/ 	.short	0x010a
        /*0a02*/ 	.byte	0xff
	.zero		1


	//   ....[143]....
        /*0a04*/ 	.word	0x00009510
        /*0a08*/ 	.word	0x00000000
        /*0a0c*/ 	.word	0x00000070
        /*0a10*/ 	.short	0x010a
        /*0a12*/ 	.byte	0xff
	.zero		1


	//   ....[144]....
        /*0a14*/ 	.word	0x00009560
        /*0a18*/ 	.word	0x00000003
        /*0a1c*/ 	.word	0x00000090
        /*0a20*/ 	.short	0x010a
        /*0a22*/ 	.byte	0xff
	.zero		1


	//   ....[145]....
        /*0a24*/ 	.word	0x000095c0
        /*0a28*/ 	.word	0x00000002
        /*0a2c*/ 	.word	0x00000040
        /*0a30*/ 	.short	0x010a
        /*0a32*/ 	.byte	0xff
	.zero		1


	//   ....[146]....
        /*0a34*/ 	.word	0x00009610
        /*0a38*/ 	.word	0x00000046
        /*0a3c*/ 	.word	0x000000b0
        /*0a40*/ 	.short	0x010a
        /*0a42*/ 	.byte	0xff
	.zero		1


	//   ....[147]....
        /*0a44*/ 	.word	0x00009660
        /*0a48*/ 	.word	0x00000002
        /*0a4c*/ 	.word	0x00000040
        /*0a50*/ 	.short	0x010a
        /*0a52*/ 	.byte	0xff
	.zero		1


	//   ....[148]....
        /*0a54*/ 	.word	0x000096b0
        /*0a58*/ 	.word	0x00000000
        /*0a5c*/ 	.word	0x00000040
        /*0a60*/ 	.short	0x010a
        /*0a62*/ 	.byte	0xff
	.zero		1


	//   ....[149]....
        /*0a64*/ 	.word	0x00009700
        /*0a68*/ 	.word	0x00000000
        /*0a6c*/ 	.word	0x00000040
        /*0a70*/ 	.short	0x010a
        /*0a72*/ 	.byte	0xff
	.zero		1


	//----- nvinfo : EIATTR_NUM_MBARRIERS
	.align		4
.L_47:
        /*0a74*/ 	.byte	0x03, 0x38
        /*0a76*/ 	.short	0x0023


	//----- nvinfo : EIATTR_EXIT_INSTR_OFFSETS
	.align		4
        /*0a78*/ 	.byte	0x04, 0x1c
        /*0a7a*/ 	.short	(.L_49 - .L_48)


	//   ....[0]....
.L_48:
        /*0a7c*/ 	.word	0x00002d70


	//   ....[1]....
        /*0a80*/ 	.word	0x00003260


	//   ....[2]....
        /*0a84*/ 	.word	0x000032c0


	//   ....[3]....
        /*0a88*/ 	.word	0x00004800


	//   ....[4]....
        /*0a8c*/ 	.word	0x00005960


	//   ....[5]....
        /*0a90*/ 	.word	0x000059a0


	//   ....[6]....
        /*0a94*/ 	.word	0x00008920


	//   ....[7]....
        /*0a98*/ 	.word	0x000089a0


	//   ....[8]....
        /*0a9c*/ 	.word	0x000089d0


	//   ....[9]....
        /*0aa0*/ 	.word	0x00008a40


	//----- nvinfo : EIATTR_MAX_THREADS
	.align		4
.L_49:
        /*0aa4*/ 	.byte	0x04, 0x05
        /*0aa6*/ 	.short	(.L_51 - .L_50)
.L_50:
        /*0aa8*/ 	.word	0x00000100
        /*0aac*/ 	.word	0x00000001
        /*0ab0*/ 	.word	0x00000001


	//----- nvinfo : EIATTR_CRS_STACK_SIZE
	.align		4
.L_51:
        /*0ab4*/ 	.byte	0x04, 0x1e
        /*0ab6*/ 	.short	(.L_53 - .L_52)
.L_52:
        /*0ab8*/ 	.word	0x00000000


	//----- nvinfo : EIATTR_CBANK_PARAM_SIZE
	.align		4
.L_53:
        /*0abc*/ 	.byte	0x03, 0x19
        /*0abe*/ 	.short	0x0800


	//----- nvinfo : EIATTR_PARAM_CBANK
	.align		4
        /*0ac0*/ 	.byte	0x04, 0x0a
        /*0ac2*/ 	.short	(.L_55 - .L_54)
	.align		4
.L_54:
        /*0ac4*/ 	.word	index@(.nv.constant0._ZN7cutlass13device_kernelINS_4gemm6kernel13GemmUniversalIN4cute5tupleIJiiiiEEENS1_10collective13CollectiveMmaINS1_35MainloopSm100TmaUmmaWarpSpecializedILi4ELi2ELi4ENS5_IJNS4_1CILi2EEESB_NSA_ILi1EEEEEEEENS5_IJNSA_ILi256EEENSA_ILi64EEESG_EEEfNS5_IJlSC_lEEEfSI_NS4_8TiledMMAINS4_8MMA_AtomIJNS4_23SM100_MMA_TF32_2x1SM_SSINS_10tfloat32_tESM_fLi256ELi64ELNS4_4UMMA5MajorE0ELSO_0ELNSN_7ScaleInE0ELSP_0EEEEEENS4_6LayoutINS5_IJSC_SC_SC_EEENS5_IJNSA_ILi0EEESU_SU_EEEEENS5_IJNS4_10UnderscoreESX_SX_EEEEENS4_28SM100_TMA_2SM_LOAD_MULTICASTENS4_14ComposedLayoutINS4_7SwizzleILi3ELi4ELi3EEENS4_18smem_ptr_flag_bitsILi32EEENSS_INS5_IJNSA_ILi8EEENSA_ILi32EEEEEENS5_IJS17_SC_EEEEEEEvNS4_8identityENS4_18SM100_TMA_2SM_LOADES1B_vS1C_EENS_8epilogue10collective18CollectiveEpilogueINS1F_23Sm100TmaWarpSpecializedILi4ELi2ELi16ELb1ELb0EEEJNS5_IJNSA_ILi128EEESG_SG_EEENS5_IJNSS_IS1K_SC_EENSS_INSA_ILi16EEESC_EEEEEfSI_fSI_NS1F_6fusion15FusionCallbacksIS1J_NS1Q_17LinearCombinationIffffLNS_15FloatRoundStyleE2EEES1L_S1P_JEEENS4_5SM1004TMEM4LOAD26SM100_TMEM_LOAD_32dp32b16xENS4_13SM90_TMA_LOADENS11_INS12_ILi2ELi4ELi3EEES15_NSS_INS5_IJS16_S1N_EEENS5_IJS1N_SC_EEEEEEENS4_39AutoVectorizingCopyWithAssumedAlignmentILi128EEENS4_14SM90_TMA_STOREES25_S27_S27_EEEvvEEEEvNT_6ParamsE)
        /*0ac8*/ 	.short	0x0380
        /*0aca*/ 	.short	0x0800


	//----- nvinfo : EIATTR_SW_WAR
	.align		4
.L_55:
        /*0acc*/ 	.byte	0x04, 0x36
        /*0ace*/ 	.short	(.L_57 - .L_56)
.L_56:
        /*0ad0*/ 	.word	0x00000008
.L_57:


//--------------------- .nv.callgraph             --------------------------
	.section	.nv.callgraph,"",@"SHT_CUDA_CALLGRAPH"
	.align	4
	.sectionentsize	8
	.align		4
        /*0000*/ 	.word	0x00000000
	.align		4
        /*0004*/ 	.word	0xffffffff
	.align		4
        /*0008*/ 	.word	index@(_ZN7cutlass13device_kernelINS_4gemm6kernel13GemmUniversalIN4cute5tupleIJiiiiEEENS1_10collective13CollectiveMmaINS1_35MainloopSm100TmaUmmaWarpSpecializedILi4ELi2ELi4ENS5_IJNS4_1CILi2EEESB_NSA_ILi1EEEEEEEENS5_IJNSA_ILi256EEENSA_ILi64EEESG_EEEfNS5_IJlSC_lEEEfSI_NS4_8TiledMMAINS4_8MMA_AtomIJNS4_23SM100_MMA_TF32_2x1SM_SSINS_10tfloat32_tESM_fLi256ELi64ELNS4_4UMMA5MajorE0ELSO_0ELNSN_7ScaleInE0ELSP_0EEEEEENS4_6LayoutINS5_IJSC_SC_SC_EEENS5_IJNSA_ILi0EEESU_SU_EEEEENS5_IJNS4_10UnderscoreESX_SX_EEEEENS4_28SM100_TMA_2SM_LOAD_MULTICASTENS4_14ComposedLayoutINS4_7SwizzleILi3ELi4ELi3EEENS4_18smem_ptr_flag_bitsILi32EEENSS_INS5_IJNSA_ILi8EEENSA_ILi32EEEEEENS5_IJS17_SC_EEEEEEEvNS4_8identityENS4_18SM100_TMA_2SM_LOADES1B_vS1C_EENS_8epilogue10collective18CollectiveEpilogueINS1F_23Sm100TmaWarpSpecializedILi4ELi2ELi16ELb1ELb0EEEJNS5_IJNSA_ILi128EEESG_SG_EEENS5_IJNSS_IS1K_SC_EENSS_INSA_ILi16EEESC_EEEEEfSI_fSI_NS1F_6fusion15FusionCallbacksIS1J_NS1Q_17LinearCombinationIffffLNS_15FloatRoundStyleE2EEES1L_S1P_JEEENS4_5SM1004TMEM4LOAD26SM100_TMEM_LOAD_32dp32b16xENS4_13SM90_TMA_LOADENS11_INS12_ILi2ELi4ELi3EEES15_NSS_INS5_IJS16_S1N_EEENS5_IJS1N_SC_EEEEEEENS4_39AutoVectorizingCopyWithAssumedAlignmentILi128EEENS4_14SM90_TMA_STOREES25_S27_S27_EEEvvEEEEvNT_6ParamsE)
	.align		4
        /*000c*/ 	.word	index@(__assertfail)
	.align		4
        /*0010*/ 	.word	0x00000000
	.align		4
        /*0014*/ 	.word	0xfffffffe
	.align		4
        /*0018*/ 	.word	0x00000000
	.align		4
        /*001c*/ 	.word	0xfffffffd
	.align		4
        /*0020*/ 	.word	0x00000000
	.align		4
        /*0024*/ 	.word	0xfffffffc


//--------------------- .nv.constant4             --------------------------
	.section	.nv.constant4,"a",@progbits
	.align	8
	.align		8
.nv.constant4:
        /*0000*/ 	.dword	__assertfail
	.align		8
        /*0008*/ 	.dword	__unnamed_1
	.align		8
        /*0010*/ 	.dword	__unnamed_2
	.align		8
        /*0018*/ 	.dword	_ZN40_INTERNAL_5b78f0b6_4_k_cu_0a76dce2_275384cuda3std3__45__cpo5beginE
	.align		8
        /*0020*/ 	.dword	_ZN40_INTERNAL_5b78f0b6_4_k_cu_0a76dce2_275384cuda3std3__45__cpo3endE
	.align		8
        /*0028*/ 	.dword	_ZN40_INTERNAL_5b78f0b6_4_k_cu_0a76dce2_275384cuda3std3__45__cpo6cbeginE
	.align		8
        /*0030*/ 	.dword	_ZN40_INTERNAL_5b78f0b6_4_k_cu_0a76dce2_275384cuda3std3__45__cpo4cendE
	.align		8
        /*0038*/ 	.dword	_ZN40_INTERNAL_5b78f0b6_4_k_cu_0a76dce2_275384cuda3std3__442_GLOBAL__N__5b78f0b6_4_k_cu_0a76dce2_275386ignoreE
	.align		8
        /*0040*/ 	.dword	_ZN40_INTERNAL_5b78f0b6_4_k_cu_0a76dce2_275384cuda3std3__419piecewise_constructE
	.align		8
        /*0048*/ 	.dword	_ZN40_INTERNAL_5b78f0b6_4_k_cu_0a76dce2_275384cuda3std3__48in_placeE
	.align		8
        /*0050*/ 	.dword	_ZN40_INTERNAL_5b78f0b6_4_k_cu_0a76dce2_275384cuda3std6ranges3__45__cpo4swapE
	.align		8
        /*0058*/ 	.dword	_ZN40_INTERNAL_5b78f0b6_4_k_cu_0a76dce2_275384cuda3std6ranges3__45__cpo9iter_moveE
	.align		8
        /*0060*/ 	.dword	_ZN40_INTERNAL_5b78f0b6_4_k_cu_0a76dce2_275384cute7productE
	.align		8
        /*0068*/ 	.dword	_ZN40_INTERNAL_5b78f0b6_4_k_cu_0a76dce2_275384cute1_E
	.align		8
        /*0070*/ 	.dword	$str$25
	.align		8
        /*0078*/ 	.dword	$str$26
	.align		8
        /*0080*/ 	.dword	$str$27
	.align		8
        /*0088*/ 	.dword	$str$28


//--------------------- .text._ZN7cutlass13device_kernelINS_4gemm6kernel13GemmUniversalIN4cute5tupleIJiiiiEEENS1_10collective13CollectiveMmaINS1_35MainloopSm100TmaUmmaWarpSpecializedILi4ELi2ELi4ENS5_IJNS4_1CILi2EEESB_NSA_ILi1EEEEEEEENS5_IJNSA_ILi256EEENSA_ILi64EEESG_EEEfNS5_IJlSC_lEEEfSI_NS4_8TiledMMAINS4_8MMA_AtomIJNS4_23SM100_MMA_TF32_2x1SM_SSINS_10tfloat32_tESM_fLi256ELi64ELNS4_4UMMA5MajorE0ELSO_0ELNSN_7ScaleInE0ELSP_0EEEEEENS4_6LayoutINS5_IJSC_SC_SC_EEENS5_IJNSA_ILi0EEESU_SU_EEEEENS5_IJNS4_10UnderscoreESX_SX_EEEEENS4_28SM100_TMA_2SM_LOAD_MULTICASTENS4_14ComposedLayoutINS4_7SwizzleILi3ELi4ELi3EEENS4_18smem_ptr_flag_bitsILi32EEENSS_INS5_IJNSA_ILi8EEENSA_ILi32EEEEEENS5_IJS17_SC_EEEEEEEvNS4_8identityENS4_18SM100_TMA_2SM_LOADES1B_vS1C_EENS_8epilogue10collective18CollectiveEpilogueINS1F_23Sm100TmaWarpSpecializedILi4ELi2ELi16ELb1ELb0EEEJNS5_IJNSA_ILi128EEESG_SG_EEENS5_IJNSS_IS1K_SC_EENSS_INSA_ILi16EEESC_EEEEEfSI_fSI_NS1F_6fusion15FusionCallbacksIS1J_NS1Q_17LinearCombinationIffffLNS_15FloatRoundStyleE2EEES1L_S1P_JEEENS4_5SM1004TMEM4LOAD26SM100_TMEM_LOAD_32dp32b16xENS4_13SM90_TMA_LOADENS11_INS12_ILi2ELi4ELi3EEES15_NSS_INS5_IJS16_S1N_EEENS5_IJS1N_SC_EEEEEEENS4_39AutoVectorizingCopyWithAssumedAlignmentILi128EEENS4_14SM90_TMA_STOREES25_S27_S27_EEEvvEEEEvNT_6ParamsE --------------------------
	.section	.text._ZN7cutlass13device_kernelINS_4gemm6kernel13GemmUniversalIN4cute5tupleIJiiiiEEENS1_10collective13CollectiveMmaINS1_35MainloopSm100TmaUmmaWarpSpecializedILi4ELi2ELi4ENS5_IJNS4_1CILi2EEESB_NSA_ILi1EEEEEEEENS5_IJNSA_ILi256EEENSA_ILi64EEESG_EEEfNS5_IJlSC_lEEEfSI_NS4_8TiledMMAINS4_8MMA_AtomIJNS4_23SM100_MMA_TF32_2x1SM_SSINS_10tfloat32_tESM_fLi256ELi64ELNS4_4UMMA5MajorE0ELSO_0ELNSN_7ScaleInE0ELSP_0EEEEEENS4_6LayoutINS5_IJSC_SC_SC_EEENS5_IJNSA_ILi0EEESU_SU_EEEEENS5_IJNS4_10UnderscoreESX_SX_EEEEENS4_28SM100_TMA_2SM_LOAD_MULTICASTENS4_14ComposedLayoutINS4_7SwizzleILi3ELi4ELi3EEENS4_18smem_ptr_flag_bitsILi32EEENSS_INS5_IJNSA_ILi8EEENSA_ILi32EEEEEENS5_IJS17_SC_EEEEEEEvNS4_8identityENS4_18SM100_TMA_2SM_LOADES1B_vS1C_EENS_8epilogue10collective18CollectiveEpilogueINS1F_23Sm100TmaWarpSpecializedILi4ELi2ELi16ELb1ELb0EEEJNS5_IJNSA_ILi128EEESG_SG_EEENS5_IJNSS_IS1K_SC_EENSS_INSA_ILi16EEESC_EEEEEfSI_fSI_NS1F_6fusion15FusionCallbacksIS1J_NS1Q_17LinearCombinationIffffLNS_15FloatRoundStyleE2EEES1L_S1P_JEEENS4_5SM1004TMEM4LOAD26SM100_TMEM_LOAD_32dp32b16xENS4_13SM90_TMA_LOADENS11_INS12_ILi2ELi4ELi3EEES15_NSS_INS5_IJS16_S1N_EEENS5_IJS1N_SC_EEEEEEENS4_39AutoVectorizingCopyWithAssumedAlignmentILi128EEENS4_14SM90_TMA_STOREES25_S27_S27_EEEvvEEEEvNT_6ParamsE,"ax",@progbits
	.align	128
.text._ZN7cutlass13device_kernelINS_4gemm6kernel13GemmUniversalIN4cute5tupleIJiiiiEEENS1_10collective13CollectiveMmaINS1_35MainloopSm100TmaUmmaWarpSpecializedILi4ELi2ELi4ENS5_IJNS4_1CILi2EEESB_NSA_ILi1EEEEEEEENS5_IJNSA_ILi256EEENSA_ILi64EEESG_EEEfNS5_IJlSC_lEEEfSI_NS4_8TiledMMAINS4_8MMA_AtomIJNS4_23SM100_MMA_TF32_2x1SM_SSINS_10tfloat32_tESM_fLi256ELi64ELNS4_4UMMA5MajorE0ELSO_0ELNSN_7ScaleInE0ELSP_0EEEEEENS4_6LayoutINS5_IJSC_SC_SC_EEENS5_IJNSA_ILi0EEESU_SU_EEEEENS5_IJNS4_10UnderscoreESX_SX_EEEEENS4_28SM100_TMA_2SM_LOAD_MULTICASTENS4_14ComposedLayoutINS4_7SwizzleILi3ELi4ELi3EEENS4_18smem_ptr_flag_bitsILi32EEENSS_INS5_IJNSA_ILi8EEENSA_ILi32EEEEEENS5_IJS17_SC_EEEEEEEvNS4_8identityENS4_18SM100_TMA_2SM_LOADES1B_vS1C_EENS_8epilogue10collective18CollectiveEpilogueINS1F_23Sm100TmaWarpSpecializedILi4ELi2ELi16ELb1ELb0EEEJNS5_IJNSA_ILi128EEESG_SG_EEENS5_IJNSS_IS1K_SC_EENSS_INSA_ILi16EEESC_EEEEEfSI_fSI_NS1F_6fusion15FusionCallbacksIS1J_NS1Q_17LinearCombinationIffffLNS_15FloatRoundStyleE2EEES1L_S1P_JEEENS4_5SM1004TMEM4LOAD26SM100_TMEM_LOAD_32dp32b16xENS4_13SM90_TMA_LOADENS11_INS12_ILi2ELi4ELi3EEES15_NSS_INS5_IJS16_S1N_EEENS5_IJS1N_SC_EEEEEEENS4_39AutoVectorizingCopyWithAssumedAlignmentILi128EEENS4_14SM90_TMA_STOREES25_S27_S27_EEEvvEEEEvNT_6ParamsE:
        .type           _ZN7cutlass13device_kernelINS_4gemm6kernel13GemmUniversalIN4cute5tupleIJiiiiEEENS1_10collective13CollectiveMmaINS1_35MainloopSm100TmaUmmaWarpSpecializedILi4ELi2ELi4ENS5_IJNS4_1CILi2EEESB_NSA_ILi1EEEEEEEENS5_IJNSA_ILi256EEENSA_ILi64EEESG_EEEfNS5_IJlSC_lEEEfSI_NS4_8TiledMMAINS4_8MMA_AtomIJNS4_23SM100_MMA_TF32_2x1SM_SSINS_10tfloat32_tESM_fLi256ELi64ELNS4_4UMMA5MajorE0ELSO_0ELNSN_7ScaleInE0ELSP_0EEEEEENS4_6LayoutINS5_IJSC_SC_SC_EEENS5_IJNSA_ILi0EEESU_SU_EEEEENS5_IJNS4_10UnderscoreESX_SX_EEEEENS4_28SM100_TMA_2SM_LOAD_MULTICASTENS4_14ComposedLayoutINS4_7SwizzleILi3ELi4ELi3EEENS4_18smem_ptr_flag_bitsILi32EEENSS_INS5_IJNSA_ILi8EEENSA_ILi32EEEEEENS5_IJS17_SC_EEEEEEEvNS4_8identityENS4_18SM100_TMA_2SM_LOADES1B_vS1C_EENS_8epilogue10collective18CollectiveEpilogueINS1F_23Sm100TmaWarpSpecializedILi4ELi2ELi16ELb1ELb0EEEJNS5_IJNSA_ILi128EEESG_SG_EEENS5_IJNSS_IS1K_SC_EENSS_INSA_ILi16EEESC_EEEEEfSI_fSI_NS1F_6fusion15FusionCallbacksIS1J_NS1Q_17LinearCombinationIffffLNS_15FloatRoundStyleE2EEES1L_S1P_JEEENS4_5SM1004TMEM4LOAD26SM100_TMEM_LOAD_32dp32b16xENS4_13SM90_TMA_LOADENS11_INS12_ILi2ELi4ELi3EEES15_NSS_INS5_IJS16_S1N_EEENS5_IJS1N_SC_EEEEEEENS4_39AutoVectorizingCopyWithAssumedAlignmentILi128EEENS4_14SM90_TMA_STOREES25_S27_S27_EEEvvEEEEvNT_6ParamsE,@function
        .size           _ZN7cutlass13device_kernelINS_4gemm6kernel13GemmUniversalIN4cute5tupleIJiiiiEEENS1_10collective13CollectiveMmaINS1_35MainloopSm100TmaUmmaWarpSpecializedILi4ELi2ELi4ENS5_IJNS4_1CILi2EEESB_NSA_ILi1EEEEEEEENS5_IJNSA_ILi256EEENSA_ILi64EEESG_EEEfNS5_IJlSC_lEEEfSI_NS4_8TiledMMAINS4_8MMA_AtomIJNS4_23SM100_MMA_TF32_2x1SM_SSINS_10tfloat32_tESM_fLi256ELi64ELNS4_4UMMA5MajorE0ELSO_0ELNSN_7ScaleInE0ELSP_0EEEEEENS4_6LayoutINS5_IJSC_SC_SC_EEENS5_IJNSA_ILi0EEESU_SU_EEEEENS5_IJNS4_10UnderscoreESX_SX_EEEEENS4_28SM100_TMA_2SM_LOAD_MULTICASTENS4_14ComposedLayoutINS4_7SwizzleILi3ELi4ELi3EEENS4_18smem_ptr_flag_bitsILi32EEENSS_INS5_IJNSA_ILi8EEENSA_ILi32EEEEEENS5_IJS17_SC_EEEEEEEvNS4_8identityENS4_18SM100_TMA_2SM_LOADES1B_vS1C_EENS_8epilogue10collective18CollectiveEpilogueINS1F_23Sm100TmaWarpSpecializedILi4ELi2ELi16ELb1ELb0EEEJNS5_IJNSA_ILi128EEESG_SG_EEENS5_IJNSS_IS1K_SC_EENSS_INSA_ILi16EEESC_EEEEEfSI_fSI_NS1F_6fusion15FusionCallbacksIS1J_NS1Q_17LinearCombinationIffffLNS_15FloatRoundStyleE2EEES1L_S1P_JEEENS4_5SM1004TMEM4LOAD26SM100_TMEM_LOAD_32dp32b16xENS4_13SM90_TMA_LOADENS11_INS12_ILi2ELi4ELi3EEES15_NSS_INS5_IJS16_S1N_EEENS5_IJS1N_SC_EEEEEEENS4_39AutoVectorizingCopyWithAssumedAlignmentILi128EEENS4_14SM90_TMA_STOREES25_S27_S27_EEEvvEEEEvNT_6ParamsE,(.L_x_201 - _ZN7cutlass13device_kernelINS_4gemm6kernel13GemmUniversalIN4cute5tupleIJiiiiEEENS1_10collective13CollectiveMmaINS1_35MainloopSm100TmaUmmaWarpSpecializedILi4ELi2ELi4ENS5_IJNS4_1CILi2EEESB_NSA_ILi1EEEEEEEENS5_IJNSA_ILi256EEENSA_ILi64EEESG_EEEfNS5_IJlSC_lEEEfSI_NS4_8TiledMMAINS4_8MMA_AtomIJNS4_23SM100_MMA_TF32_2x1SM_SSINS_10tfloat32_tESM_fLi256ELi64ELNS4_4UMMA5MajorE0ELSO_0ELNSN_7ScaleInE0ELSP_0EEEEEENS4_6LayoutINS5_IJSC_SC_SC_EEENS5_IJNSA_ILi0EEESU_SU_EEEEENS5_IJNS4_10UnderscoreESX_SX_EEEEENS4_28SM100_TMA_2SM_LOAD_MULTICASTENS4_14ComposedLayoutINS4_7SwizzleILi3ELi4ELi3EEENS4_18smem_ptr_flag_bitsILi32EEENSS_INS5_IJNSA_ILi8EEENSA_ILi32EEEEEENS5_IJS17_SC_EEEEEEEvNS4_8identityENS4_18SM100_TMA_2SM_LOADES1B_vS1C_EENS_8epilogue10collective18CollectiveEpilogueINS1F_23Sm100TmaWarpSpecializedILi4ELi2ELi16ELb1ELb0EEEJNS5_IJNSA_ILi128EEESG_SG_EEENS5_IJNSS_IS1K_SC_EENSS_INSA_ILi16EEESC_EEEEEfSI_fSI_NS1F_6fusion15FusionCallbacksIS1J_NS1Q_17LinearCombinationIffffLNS_15FloatRoundStyleE2EEES1L_S1P_JEEENS4_5SM1004TMEM4LOAD26SM100_TMEM_LOAD_32dp32b16xENS4_13SM90_TMA_LOADENS11_INS12_ILi2ELi4ELi3EEES15_NSS_INS5_IJS16_S1N_EEENS5_IJS1N_SC_EEEEEEENS4_39AutoVectorizingCopyWithAssumedAlignmentILi128EEENS4_14SM90_TMA_STOREES25_S27_S27_EEEvvEEEEvNT_6ParamsE)
        .other          _ZN7cutlass13device_kernelINS_4gemm6kernel13GemmUniversalIN4cute5tupleIJiiiiEEENS1_10collective13CollectiveMmaINS1_35MainloopSm100TmaUmmaWarpSpecializedILi4ELi2ELi4ENS5_IJNS4_1CILi2EEESB_NSA_ILi1EEEEEEEENS5_IJNSA_ILi256EEENSA_ILi64EEESG_EEEfNS5_IJlSC_lEEEfSI_NS4_8TiledMMAINS4_8MMA_AtomIJNS4_23SM100_MMA_TF32_2x1SM_SSINS_10tfloat32_tESM_fLi256ELi64ELNS4_4UMMA5MajorE0ELSO_0ELNSN_7ScaleInE0ELSP_0EEEEEENS4_6LayoutINS5_IJSC_SC_SC_EEENS5_IJNSA_ILi0EEESU_SU_EEEEENS5_IJNS4_10UnderscoreESX_SX_EEEEENS4_28SM100_TMA_2SM_LOAD_MULTICASTENS4_14ComposedLayoutINS4_7SwizzleILi3ELi4ELi3EEENS4_18smem_ptr_flag_bitsILi32EEENSS_INS5_IJNSA_ILi8EEENSA_ILi32EEEEEENS5_IJS17_SC_EEEEEEEvNS4_8identityENS4_18SM100_TMA_2SM_LOADES1B_vS1C_EENS_8epilogue10collective18CollectiveEpilogueINS1F_23Sm100TmaWarpSpecializedILi4ELi2ELi16ELb1ELb0EEEJNS5_IJNSA_ILi128EEESG_SG_EEENS5_IJNSS_IS1K_SC_EENSS_INSA_ILi16EEESC_EEEEEfSI_fSI_NS1F_6fusion15FusionCallbacksIS1J_NS1Q_17LinearCombinationIffffLNS_15FloatRoundStyleE2EEES1L_S1P_JEEENS4_5SM1004TMEM4LOAD26SM100_TMEM_LOAD_32dp32b16xENS4_13SM90_TMA_LOADENS11_INS12_ILi2ELi4ELi3EEES15_NSS_INS5_IJS16_S1N_EEENS5_IJS1N_SC_EEEEEEENS4_39AutoVectorizingCopyWithAssumedAlignmentILi128EEENS4_14SM90_TMA_STOREES25_S27_S27_EEEvvEEEEvNT_6ParamsE,@"STO_CUDA_ENTRY STV_DEFAULT"
_ZN7cutlass13device_kernelINS_4gemm6kernel13GemmUniversalIN4cute5tupleIJiiiiEEENS1_10collective13CollectiveMmaINS1_35MainloopSm100TmaUmmaWarpSpecializedILi4ELi2ELi4ENS5_IJNS4_1CILi2EEESB_NSA_ILi1EEEEEEEENS5_IJNSA_ILi256EEENSA_ILi64EEESG_EEEfNS5_IJlSC_lEEEfSI_NS4_8TiledMMAINS4_8MMA_AtomIJNS4_23SM100_MMA_TF32_2x1SM_SSINS_10tfloat32_tESM_fLi256ELi64ELNS4_4UMMA5MajorE0ELSO_0ELNSN_7ScaleInE0ELSP_0EEEEEENS4_6LayoutINS5_IJSC_SC_SC_EEENS5_IJNSA_ILi0EEESU_SU_EEEEENS5_IJNS4_10UnderscoreESX_SX_EEEEENS4_28SM100_TMA_2SM_LOAD_MULTICASTENS4_14ComposedLayoutINS4_7SwizzleILi3ELi4ELi3EEENS4_18smem_ptr_flag_bitsILi32EEENSS_INS5_IJNSA_ILi8EEENSA_ILi32EEEEEENS5_IJS17_SC_EEEEEEEvNS4_8identityENS4_18SM100_TMA_2SM_LOADES1B_vS1C_EENS_8epilogue10collective18CollectiveEpilogueINS1F_23Sm100TmaWarpSpecializedILi4ELi2ELi16ELb1ELb0EEEJNS5_IJNSA_ILi128EEESG_SG_EEENS5_IJNSS_IS1K_SC_EENSS_INSA_ILi16EEESC_EEEEEfSI_fSI_NS1F_6fusion15FusionCallbacksIS1J_NS1Q_17LinearCombinationIffffLNS_15FloatRoundStyleE2EEES1L_S1P_JEEENS4_5SM1004TMEM4LOAD26SM100_TMEM_LOAD_32dp32b16xENS4_13SM90_TMA_LOADENS11_INS12_ILi2ELi4ELi3EEES15_NSS_INS5_IJS16_S1N_EEENS5_IJS1N_SC_EEEEEEENS4_39AutoVectorizingCopyWithAssumedAlignmentILi128EEENS4_14SM90_TMA_STOREES25_S27_S27_EEEvvEEEEvNT_6ParamsE:
[----:B------:R-:W1:Y:S01]  /*0000*/  LDC R1, c[0x0][0x37c] ;  /* 0x0000df00ff017b82 */ /* 0x000e620000000800 */
[----:B------:R-:W2:Y:S01]  /*0010*/  S2R R65, SR_TID.X ;  /* 0x0000000000417919 */ /* 0x000ea20000002100 */
[----:B------:R-:W3:Y:S06]  /*0020*/  LDCU.64 UR8, c[0x0][0x890] ;  /* 0x00011200ff0877ac */ /* 0x000eec0008000a00 */
[----:B------:R-:W4:Y:S01]  /*0030*/  S2UR UR47, SR_CgaCtaId ;  /* 0x00000000002f79c3 */ /* 0x000f220000008800 */
[----:B------:R-:W-:Y:S02]  /*0040*/  PRMT R26, RZ, 0x7610, R26 ;  /* 0x00007610ff1a7816 */ /* 0x000fe4000000001a */
[----:B------:R-:W-:Y:S01]  /*0050*/  ELECT P1, URZ, PT ;  /* 0x0000000000ff782f */ /* 0x000fe20003820000 */
[----:B---3--:R-:W-:-:S04]  /*0060*/  UISETP.NE.U32.AND UP0, UPT, UR8, URZ, UPT ;  /* 0x000000ff0800728c */ /* 0x008fc8000bf05070 */
[----:B------:R-:W-:Y:S02]  /*0070*/  UISETP.NE.AND.EX UP0, UPT, UR9, URZ, UPT, UP0 ;  /* 0x000000ff0900728c */ /* 0x000fe4000bf05300 */
[----:B----4-:R-:W-:Y:S02]  /*0080*/  ULOP3.LUT UR68, UR47, 0x1, URZ, 0xc0, !UPT ;  /* 0x000000012f447892 */ /* 0x010fe4000f8ec0ff */
[----:B------:R-:W-:Y:S01]  /*0090*/  ULOP3.LUT UR69, UR47, 0x1, URZ, 0x3c, !UPT ;  /* 0x000000012f457892 */ /* 0x000fe2000f8e3cff */
[----:B--2---:R-:W-:-:S05]  /*00a0*/  SHF.R.U32.HI R52, RZ, 0x5, R65 ;  /* 0x00000005ff347819 */ /* 0x004fca0000011641 */
[----:B------:R-:W2:Y:S02]  /*00b0*/  SHFL.IDX PT, R0, R52, RZ, 0x1f ;  /* 0x00001fff34007589 */ /* 0x000ea400000e0000 */
[----:B--2---:R-:W-:Y:S01]  /*00c0*/  R2UR UR18, R0 ;  /* 0x00000000001272ca */ /* 0x004fe200000e0000 */
[----:B-1----:R-:W-:-:S14]  /*00d0*/  BRA.U UP0, `(.L_x_0) ;  /* 0x0000000100307547 */ /* 0x002fdc000b800000 */
[----:B------:R-:W1:Y:S02]  /*00e0*/  LDCU.64 UR4, c[0x0][0x888] ;  /* 0x00011100ff0477ac */ /* 0x000e640008000a00 */
[----:B-1----:R-:W-:-:S04]  /*00f0*/  UISETP.NE.U32.AND UP0, UPT, UR4, URZ, UPT ;  /* 0x000000ff0400728c */ /* 0x002fc8000bf05070 */
[----:B------:R-:W-:-:S09]  /*0100*/  UISETP.NE.AND.EX UP0, UPT, UR5, URZ, UPT, UP0 ;  /* 0x000000ff0500728c */ /* 0x000fd2000bf05300 */
[----:B------:R-:W-:Y:S05]  /*0110*/  BRA.U !UP0, `(.L_x_1) ;  /* 0x0000000108147547 */ /* 0x000fea000b800000 */
[----:B------:R-:W1:Y:S01]  /*0120*/  LDC.64 R2, c[0x0][0x888] ;  /* 0x00022200ff027b82 */ /* 0x000e620000000a00 */
[----:B------:R-:W1:Y:S02]  /*0130*/  LDCU.64 UR4, c[0x0][0x358] ;  /* 0x00006b00ff0477ac */ /* 0x000e640008000a00 */
[----:B-1----:R1:W5:Y:S01]  /*0140*/  LDG.E R27, desc[UR4][R2.64] ;  /* 0x00000004021b7981 */ /* 0x002362000c1e1900 */
[----:B------:R-:W-:Y:S01]  /*0150*/  HFMA2 R26, -RZ, RZ, 0, 5.9604644775390625e-08 ;  /* 0x00000001ff1a7431 */ /* 0x000fe200000001ff */
[----:B------:R-:W-:Y:S05]  /*0160*/  BRA `(.L_x_0) ;  /* 0x00000000000c7947 */ /* 0x000fea0003800000 */
.L_x_1:
[----:B------:R-:W1:Y:S01]  /*0170*/  LDCU UR4, c[0x0][0x880] ;  /* 0x00011000ff0477ac */ /* 0x000e620008000800 */
[----:B------:R-:W-:Y:S01]  /*0180*/  HFMA2 R26, -RZ, RZ, 0, 5.9604644775390625e-08 ;  /* 0x00000001ff1a7431 */ /* 0x000fe200000001ff */
[----:B-1----:R-:W-:-:S07]  /*0190*/  MOV R27, UR4 ;  /* 0x00000004001b7c02 */ /* 0x002fce0008000f00 */
.L_x_0:
[----:B------:R-:W2:Y:S02]  /*01a0*/  LDCU.64 UR4, c[0x0][0x8b0] ;  /* 0x00011600ff0477ac */ /* 0x000ea40008000a00 */
[----:B--2---:R-:W-:-:S04]  /*01b0*/  UISETP.NE.U32.AND UP0, UPT, UR4, URZ, UPT ;  /* 0x000000ff0400728c */ /* 0x004fc8000bf05070 */
[----:B------:R-:W-:-:S09]  /*01c0*/  UISETP.NE.AND.EX UP0, UPT, UR5, URZ, UPT, UP0 ;  /* 0x000000ff0500728c */ /* 0x000fd2000bf05300 */
[----:B------:R-:W-:Y:S05]  /*01d0*/  BRA.U UP0, `(.L_x_2) ;  /* 0x0000000100287547 */ /* 0x000fea000b800000 */
[----:B------:R-:W2:Y:S02]  /*01e0*/  LDCU.64 UR4, c[0x0][0x8a8] ;  /* 0x00011500ff0477ac */ /* 0x000ea40008000a00 */
[----:B--2---:R-:W-:-:S04]  /*01f0*/  UISETP.NE.U32.AND UP0, UPT, UR4, URZ, UPT ;  /* 0x000000ff0400728c */ /* 0x004fc8000bf05070 */
[----:B------:R-:W-:-:S09]  /*0200*/  UISETP.NE.AND.EX UP0, UPT, UR5, URZ, UPT, UP0 ;  /* 0x000000ff0500728c */ /* 0x000fd2000bf05300 */
[----:B------:R-:W-:Y:S05]  /*0210*/  BRA.U !UP0, `(.L_x_3) ;  /* 0x0000000108107547 */ /* 0x000fea000b800000 */
[----:B------:R-:W2:Y:S01]  /*0220*/  LDC.64 R24, c[0x0][0x8a8] ;  /* 0x00022a00ff187b82 */ /* 0x000ea20000000a00 */
[----:B------:R-:W2:Y:S02]  /*0230*/  LDCU.64 UR4, c[0x0][0x358] ;  /* 0x00006b00ff0477ac */ /* 0x000ea40008000a00 */
[----:B--2---:R2:W5:Y:S01]  /*0240*/  LDG.E R24, desc[UR4][R24.64] ;  /* 0x0000000418187981 */ /* 0x004562000c1e1900 */
[----:B------:R-:W-:Y:S05]  /*0250*/  BRA `(.L_x_2) ;  /* 0x0000000000087947 */ /* 0x000fea0003800000 */
.L_x_3:
[----:B------:R-:W2:Y:S02]  /*0260*/  LDCU UR4, c[0x0][0x8a0] ;  /* 0x00011400ff0477ac */ /* 0x000ea40008000800 */
[----:B--2---:R-:W-:Y:S02]  /*0270*/  MOV R24, UR4 ;  /* 0x0000000400187c02 */ /* 0x004fe40008000f00 */
.L_x_2:
[----:B------:R-:W-:Y:S01]  /*0280*/  IMAD.U32 R0, RZ, RZ, UR18 ;  /* 0x00000012ff007e24 */ /* 0x000fe2000f8e00ff */
[----:B------:R-:W-:Y:S04]  /*0290*/  BSSY.RECONVERGENT B0, `(.L_x_4) ;  /* 0x000000c000007945 */ /* 0x000fe80003800200 */
[C---:B------:R-:W-:Y:S02]  /*02a0*/  ISETP.NE.OR P2, PT, R0.reuse, 0x1, !P1 ;  /* 0x000000010000780c */ /* 0x040fe40004f45670 */
[----:B------:R-:W-:-:S11]  /*02b0*/  ISETP.NE.OR P0, PT, R0, 0x3, !P1 ;  /* 0x000000030000780c */ /* 0x000fd60004f05670 */
[----:B------:R-:W-:Y:S05]  /*02c0*/  @P2 BRA `(.L_x_5) ;  /* 0x0000000000202947 */ /* 0x000fea0003800000 */
[----:B------:R-:W3:Y:S02]  /*02d0*/  LDCU.64 UR4, c[0x0][0x348] ;  /* 0x00006900ff0477ac */ /* 0x000ee40008000a00 */
[----:B---3--:R-:W-:Y:S02]  /*02e0*/  UIADD3 UR6, UP1, UPT, UR4, 0x80, URZ ;  /* 0x0000008004067890 */ /* 0x008fe4000ff3e0ff */
[----:B------:R-:W-:Y:S02]  /*02f0*/  UIADD3 UR4, UP0, UPT, UR4, 0x180, URZ ;  /* 0x0000018004047890 */ /* 0x000fe4000ff1e0ff */
[----:B------:R-:W-:Y:S02]  /*0300*/  UIADD3.X UR7, UPT, UPT, URZ, UR5, URZ, UP1, !UPT ;  /* 0x00000005ff077290 */ /* 0x000fe40008ffe4ff */
[----:B------:R-:W-:-:S07]  /*0310*/  UIADD3.X UR5, UPT, UPT, URZ, UR5, URZ, UP0, !UPT ;  /* 0x00000005ff057290 */ /* 0x000fce00087fe4ff */
[----:B------:R3:W-:Y:S02]  /*0320*/  UTMACCTL.PF [UR6] ;  /* 0x00000000060079b9 */ /* 0x0007e40008040000 */
[----:B------:R3:W-:Y:S02]  /*0330*/  UTMACCTL.PF [UR4] ;  /* 0x00000000040079b9 */ /* 0x0007e40008040000 */
[----:B---3--:R-:W-:Y:S01]  /*0340*/  NOP ;  /* 0x0000000000007918 */ /* 0x008fe20000000000 */
.L_x_5:
[----:B------:R-:W-:Y:S05]  /*0350*/  BSYNC.RECONVERGENT B0 ;  /* 0x0000000000007941 */ /* 0x000fea0003800200 */
.L_x_4:
[----:B------:R-:W-:Y:S04]  /*0360*/  BSSY.RECONVERGENT B0, `(.L_x_6) ;  /* 0x000000a000007945 */ /* 0x000fe80003800200 */
        /* <DEDUP_REMOVED lines=9> */
.L_x_7:
[----:B------:R-:W-:Y:S05]  /*0400*/  BSYNC.RECONVERGENT B0 ;  /* 0x0000000000007941 */ /* 0x000fea0003800200 */
.L_x_6:
[----:B------:R-:W3:Y:S01]  /*0410*/  LDCU.64 UR4, c[0x0][0x888] ;  /* 0x00011100ff0477ac */ /* 0x000ee20008000a00 */
[----:B------:R-:W-:Y:S02]  /*0420*/  UISETP.EQ.U32.AND UP1, UPT, UR8, URZ, UPT ;  /* 0x000000ff0800728c */ /* 0x000fe4000bf22070 */
[----:B------:R-:W-:Y:S02]  /*0430*/  UPLOP3.LUT UP3, UPT, UPT, UPT, UPT, 0x80, 0x8 ;  /* 0x000000000008789c */ /* 0x000fe40003f6f070 */
[----:B---3--:R-:W-:-:S04]  /*0440*/  UISETP.NE.U32.AND UP0, UPT, UR4, URZ, UPT ;  /* 0x000000ff0400728c */ /* 0x008fc8000bf05070 */
[----:B------:R-:W-:-:S04]  /*0450*/  UISETP.NE.AND.EX UP0, UPT, UR5, URZ, UPT, UP0 ;  /* 0x000000ff0500728c */ /* 0x000fc8000bf05300 */
[----:B------:R-:W-:-:S04]  /*0460*/  UISETP.EQ.OR.EX UP2, UPT, UR9, URZ, !UP0, UP1 ;  /* 0x000000ff0900728c */ /* 0x000fc8000c742710 */
[----:B------:R-:W-:-:S06]  /*0470*/  UP2UR UR4, UPR, URZ, 0x4 ;  /* 0x00000004ff047883 */ /* 0x000fcc0008000000 */
[----:B------:R-:W-:Y:S01]  /*0480*/  MOV R54, UR4 ;  /* 0x0000000400367c02 */ /* 0x000fe20008000f00 */
[----:B------:R-:W-:Y:S06]  /*0490*/  BRA.U !UP2, `(.L_x_8) ;  /* 0x000000010a207547 */ /* 0x000fec000b800000 */
[----:B------:R-:W-:Y:S01]  /*04a0*/  UISETP.NE.U32.AND UP1, UPT, UR8, URZ, UPT ;  /* 0x000000ff0800728c */ /* 0x000fe2000bf25070 */
[----:B-----5:R-:W-:Y:S01]  /*04b0*/  FSETP.NEU.AND P0, PT, R27, RZ, PT ;  /* 0x000000ff1b00720b */ /* 0x020fe20003f0d000 */
[----:B------:R-:W-:Y:S02]  /*04c0*/  USEL UR4, URZ, 0xffffffff, UP0 ;  /* 0xffffffffff047887 */ /* 0x000fe40008000000 */
[----:B------:R-:W-:-:S10]  /*04d0*/  UISETP.NE.AND.EX UP1, UPT, UR9, URZ, UPT, UP1 ;  /* 0x000000ff0900728c */ /* 0x000fd4000bf25310 */
[----:B------:R-:W-:Y:S01]  /*04e0*/  VOTEU.ANY UP0, P0 ;  /* 0x0000000000ff7886 */ /* 0x000fe20000000100 */
[----:B------:R-:W-:-:S04]  /*04f0*/  @!UP1 USEL UR4, URZ, 0xffffffff, UP0 ;  /* 0xffffffffff049887 */ /* 0x000fc80008000000 */
[----:B------:R-:W-:-:S04]  /*0500*/  ULOP3.LUT UR4, UR4, 0x1, URZ, 0xc0, !UPT ;  /* 0x0000000104047892 */ /* 0x000fc8000f8ec0ff */
[----:B------:R-:W-:-:S11]  /*0510*/  UISETP.NE.U32.AND UP3, UPT, UR4, 0x1, UPT ;  /* 0x000000010400788c */ /* 0x000fd6000bf65070 */
.L_x_8:
[----:B------:R-:W3:Y:S01]  /*0520*/  SHFL.IDX PT, R0, R52, RZ, 0x1f ;  /* 0x00001fff34007589 */ /* 0x000ee200000e0000 */
[----:B------:R-:W-:-:S04]  /*0530*/  UISETP.NE.AND UP0, UPT, UR18, 0x2, UPT ;  /* 0x000000021200788c */ /* 0x000fc8000bf05270 */
[----:B------:R-:W-:Y:S02]  /*0540*/  UISETP.EQ.AND UP1, UPT, UR68, URZ, !UP0 ;  /* 0x000000ff4400728c */ /* 0x000fe4000c722270 */
[----:B------:R-:W-:-:S04]  /*0550*/  USEL UR40, URZ, 0x1, UP0 ;  /* 0x00000001ff287887 */ /* 0x000fc80008000000 */
[----:B------:R-:W-:Y:S02]  /*0560*/  PLOP3.LUT P4, PT, P1, PT, UP1, 0x80, 0x8 ;  /* 0x000000000008781c */ /* 0x000fe40000f8f018 */
[----:B---3--:R-:W-:-:S13]  /*0570*/  ISETP.NE.AND P0, PT, R0, RZ, PT ;  /* 0x000000ff0000720c */ /* 0x008fda0003f05270 */
[----:B------:R-:W-:Y:S05]  /*0580*/  @P0 BRA `(.L_x_9) ;  /* 0x0000000000540947 */ /* 0x000fea0003800000 */
[----:B------:R-:W-:Y:S01]  /*0590*/  UMOV UR4, 0x400 ;  /* 0x0000040000047882 */ /* 0x000fe20000000000 */
[----:B------:R-:W-:Y:S01]  /*05a0*/  UMOV UR8, 0x1 ;  /* 0x0000000100087882 */ /* 0x000fe20000000000 */
[----:B------:R-:W-:Y:S01]  /*05b0*/  UMOV UR6, 0x2 ;  /* 0x0000000200067882 */ /* 0x000fe20000000000 */
[----:B------:R-:W-:Y:S02]  /*05c0*/  ULEA UR4, UR47, UR4, 0x18 ;  /* 0x000000042f047291 */ /* 0x000fe4000f8ec0ff */
[----:B------:R-:W-:-:S04]  /*05d0*/  UIADD3 UR8, UPT, UPT, -UR8, 0x100000, URZ ;  /* 0x0010000008087890 */ /* 0x000fc8000fffe1ff */
[----:B------:R-:W-:Y:S02]  /*05e0*/  USHF.L.U32 UR9, UR8, 0xb, URZ ;  /* 0x0000000b08097899 */ /* 0x000fe400080006ff */
[----:B------:R-:W-:Y:S02]  /*05f0*/  USHF.L.U32 UR8, UR8, 0x1, URZ ;  /* 0x0000000108087899 */ /* 0x000fe400080006ff */
[----:B------:R-:W-:-:S04]  /*0600*/  UIADD3 UR6, UPT, UPT, -UR6, 0x100000, URZ ;  /* 0x0010000006067890 */ /* 0x000fc8000fffe1ff */
[----:B------:R-:W-:Y:S02]  /*0610*/  USHF.L.U32 UR7, UR6, 0xb, URZ ;  /* 0x0000000b06077899 */ /* 0x000fe400080006ff */
[----:B------:R-:W-:Y:S01]  /*0620*/  USHF.L.U32 UR6, UR6, 0x1, URZ ;  /* 0x0000000106067899 */ /* 0x000fe200080006ff */
[----:B------:R-:W-:Y:S01]  /*0630*/  ELECT P0, URZ, PT ;  /* 0x0000000000ff782f */ /* 0x000fe20003800000 */
[----:B------:R-:W3:Y:S02]  /*0640*/  FENCE.VIEW.ASYNC.S ;  /* 0x00000000000073c6 */ /* 0x000ee40000000000 */
[----:B---3--:R3:W4:Y:S08]  /*0650*/  SYNCS.EXCH.64 URZ, [UR4], UR8 ;  /* 0x0000000804ff75b2 */ /* 0x0087300008000100 */
[----:B------:R3:W1:Y:S01]  /*0660*/  SYNCS.EXCH.64 URZ, [UR4+0x20], UR6 ;  /* 0x0000200604ff75b2 */ /* 0x0006620008000100 */
[----:B------:R3:W1:Y:S01]  /*0670*/  SYNCS.EXCH.64 URZ, [UR4+0x8], UR8 ;  /* 0x0000080804ff75b2 */ /* 0x0006620008000100 */
[----:B------:R3:W1:Y:S01]  /*0680*/  SYNCS.EXCH.64 URZ, [UR4+0x28], UR6 ;  /* 0x0000280604ff75b2 */ /* 0x0006620008000100 */
[----:B------:R3:W1:Y:S01]  /*0690*/  SYNCS.EXCH.64 URZ, [UR4+0x10], UR8 ;  /* 0x0000100804ff75b2 */ /* 0x0006620008000100 */
[----:B------:R3:W1:Y:S01]  /*06a0*/  SYNCS.EXCH.64 URZ, [UR4+0x30], UR6 ;  /* 0x0000300604ff75b2 */ /* 0x0006620008000100 */
[----:B------:R3:W1:Y:S01]  /*06b0*/  SYNCS.EXCH.64 URZ, [UR4+0x18], UR8 ;  /* 0x0000180804ff75b2 */ /* 0x0006620008000100 */
[----:B------:R3:W1:Y:S01]  /*06c0*/  SYNCS.EXCH.64 URZ, [UR4+0x38], UR6 ;  /* 0x0000380604ff75b2 */ /* 0x0006620008000100 */
[----:B------:R-:W-:Y:S01]  /*06d0*/  NOP ;  /* 0x0000000000007918 */ /* 0x000fe20000000000 */
.L_x_9:
[----:B------:R-:W2:Y:S01]  /*06e0*/  SHFL.IDX PT, R0, R52, RZ, 0x1f ;  /* 0x00001fff34007589 */ /* 0x000ea200000e0000 */
[----:B------:R-:W-:Y:S01]  /*06f0*/  NOP ;  /* 0x0000000000007918 */ /* 0x000fe20000000000 */
[----:B--2---:R-:W-:-:S13]  /*0700*/  ISETP.NE.AND P0, PT, R0, 0x1, PT ;  /* 0x000000010000780c */ /* 0x004fda0003f05270 */
[----:B------:R-:W-:Y:S05]  /*0710*/  @P0 BRA `(.L_x_10) ;  /* 0x0000000000540947 */ /* 0x000fea0003800000 */
[----:B---3--:R-:W-:Y:S01]  /*0720*/  UMOV UR4, 0x400 ;  /* 0x0000040000047882 */ /* 0x008fe20000000000 */
        /* <DEDUP_REMOVED lines=10> */
[----:B------:R-:W2:Y:S02]  /*07d0*/  FENCE.VIEW.ASYNC.S ;  /* 0x00000000000073c6 */ /* 0x000ea40000000000 */
[----:B--2---:R2:W3:Y:S08]  /*07e0*/  SYNCS.EXCH.64 URZ, [UR4+0x40], UR8 ;  /* 0x0000400804ff75b2 */ /* 0x0044f00008000100 */
        /* <DEDUP_REMOVED lines=8> */
.L_x_10:
[----:B------:R-:W4:Y:S01]  /*0870*/  SHFL.IDX PT, R0, R52, RZ, 0x1f ;  /* 0x00001fff34007589 */ /* 0x000f2200000e0000 */
[----:B------:R-:W-:Y:S01]  /*0880*/  NOP ;  /* 0x0000000000007918 */ /* 0x000fe20000000000 */
[----:B----4-:R-:W-:-:S13]  /*0890*/  ISETP.NE.AND P0, PT, R0, 0x3, PT ;  /* 0x000000030000780c */ /* 0x010fda0003f05270 */
[----:B------:R-:W-:Y:S05]  /*08a0*/  @P0 BRA `(.L_x_11) ;  /* 0x00000000002c0947 */ /* 0x000fea0003800000 */
[----:B--23--:R-:W-:Y:S01]  /*08b0*/  UMOV UR6, 0x400 ;  /* 0x0000040000067882 */ /* 0x00cfe20000000000 */
[----:B------:R-:W-:Y:S01]  /*08c0*/  UMOV UR4, 0x20 ;  /* 0x0000002000047882 */ /* 0x000fe20000000000 */
[----:B------:R-:W-:Y:S02]  /*08d0*/  ULEA UR6, UR47, UR6, 0x18 ;  /* 0x000000062f067291 */ /* 0x000fe4000f8ec0ff */
[----:B------:R-:W-:-:S04]  /*08e0*/  UIADD3 UR4, UPT, UPT, -UR4, 0x100000, URZ ;  /* 0x0010000004047890 */ /* 0x000fc8000fffe1ff */
[----:B------:R-:W-:Y:S02]  /*08f0*/  USHF.L.U32 UR5, UR4, 0xb, URZ ;  /* 0x0000000b04057899 */ /* 0x000fe400080006ff */
[----:B------:R-:W-:Y:S01]  /*0900*/  USHF.L.U32 UR4, UR4, 0x1, URZ ;  /* 0x0000000104047899 */ /* 0x000fe200080006ff */
[----:B------:R-:W-:Y:S01]  /*0910*/  ELECT P0, URZ, PT ;  /* 0x0000000000ff782f */ /* 0x000fe20003800000 */
[----:B------:R-:W2:Y:S10]  /*0920*/  FENCE.VIEW.ASYNC.S ;  /* 0x00000000000073c6 */ /* 0x000eb40000000000 */
[----:B--2---:R4:W2:Y:S01]  /*0930*/  SYNCS.EXCH.64 URZ, [UR6+0x80], UR4 ;  /* 0x0000800406ff75b2 */ /* 0x0048a20008000100 */
[----:B------:R4:W3:Y:S02]  /*0940*/  SYNCS.EXCH.64 URZ, [UR6+0x88], UR4 ;  /* 0x0000880406ff75b2 */ /* 0x0008e40008000100 */
[----:B----4-:R-:W-:Y:S01]  /*0950*/  NOP ;  /* 0x0000000000007918 */ /* 0x010fe20000000000 */
.L_x_11:
[----:B------:R-:W4:Y:S01]  /*0960*/  SHFL.IDX PT, R0, R52, RZ, 0x1f ;  /* 0x00001fff34007589 */ /* 0x000f2200000e0000 */
[----:B------:R-:W-:Y:S01]  /*0970*/  NOP ;  /* 0x0000000000007918 */ /* 0x000fe20000000000 */
[----:B----4-:R-:W-:-:S13]  /*0980*/  ISETP.NE.AND P0, PT, R0, 0x4, PT ;  /* 0x000000040000780c */ /* 0x010fda0003f05270 */
[----:B------:R-:W-:Y:S05]  /*0990*/  @P0 BRA `(.L_x_12) ;  /* 0x0000000000480947 */ /* 0x000fea0003800000 */
[----:B--23--:R-:W-:Y:S01]  /*09a0*/  UMOV UR4, 0x3a0 ;  /* 0x000003a000047882 */ /* 0x00cfe20000000000 */
[----:B------:R-:W-:Y:S01]  /*09b0*/  UMOV UR6, 0x400 ;  /* 0x0000040000067882 */ /* 0x000fe20000000000 */
[----:B------:R-:W-:Y:S01]  /*09c0*/  USEL UR4, UR4, 0x320, UP3 ;  /* 0x0000032004047887 */ /* 0x000fe20009800000 */
        /* <DEDUP_REMOVED lines=10> */
[----:B--2---:R4:W2:Y:S08]  /*0a70*/  SYNCS.EXCH.64 URZ, [UR6+0x90], UR8 ;  /* 0x0000900806ff75b2 */ /* 0x0048b00008000100 */
[----:B------:R4:W3:Y:S01]  /*0a80*/  SYNCS.EXCH.64 URZ, [UR6+0xa0], UR4 ;  /* 0x0000a00406ff75b2 */ /* 0x0008e20008000100 */
[----:B------:R4:W1:Y:S01]  /*0a90*/  SYNCS.EXCH.64 URZ, [UR6+0x98], UR8 ;  /* 0x0000980806ff75b2 */ /* 0x0008620008000100 */
[----:B------:R4:W1:Y:S02]  /*0aa0*/  SYNCS.EXCH.64 URZ, [UR6+0xa8], UR4 ;  /* 0x0000a80406ff75b2 */ /* 0x0008640008000100 */
[----:B----4-:R-:W-:Y:S01]  /*0ab0*/  NOP ;  /* 0x0000000000007918 */ /* 0x010fe20000000000 */
.L_x_12:
[----:B------:R-:W4:Y:S01]  /*0ac0*/  SHFL.IDX PT, R0, R52, RZ, 0x1f ;  /* 0x00001fff34007589 */ /* 0x000f2200000e0000 */
[----:B------:R-:W-:Y:S01]  /*0ad0*/  NOP ;  /* 0x0000000000007918 */ /* 0x000fe20000000000 */
[----:B----4-:R-:W-:-:S13]  /*0ae0*/  ISETP.NE.AND P0, PT, R0, 0x5, PT ;  /* 0x000000050000780c */ /* 0x010fda0003f05270 */
[----:B------:R-:W-:Y:S05]  /*0af0*/  @P0 BRA `(.L_x_13) ;  /* 0x0000000000540947 */ /* 0x000fea0003800000 */
[----:B--23--:R-:W-:Y:S01]  /*0b00*/  UMOV UR4, 0x400 ;  /* 0x0000040000047882 */ /* 0x00cfe20000000000 */
        /* <DEDUP_REMOVED lines=14> */
[----:B------:R4:W1:Y:S01]  /*0bf0*/  SYNCS.EXCH.64 URZ, [UR4+0xd8], UR8 ;  /* 0x0000d80804ff75b2 */ /* 0x0008620008000100 */
[----:B------:R4:W1:Y:S01]  /*0c00*/  SYNCS.EXCH.64 URZ, [UR4+0xc0], UR6 ;  /* 0x0000c00604ff75b2 */ /* 0x0008620008000100 */
[----:B------:R4:W1:Y:S01]  /*0c10*/  SYNCS.EXCH.64 URZ, [UR4+0xe0], UR8 ;  /* 0x0000e00804ff75b2 */ /* 0x0008620008000100 */
[----:B------:R4:W1:Y:S01]  /*0c20*/  SYNCS.EXCH.64 URZ, [UR4+0xc8], UR6 ;  /* 0x0000c80604ff75b2 */ /* 0x0008620008000100 */
[----:B------:R4:W1:Y:S02]  /*0c30*/  SYNCS.EXCH.64 URZ, [UR4+0xe8], UR8 ;  /* 0x0000e80804ff75b2 */ /* 0x0008640008000100 */
[----:B----4-:R-:W-:Y:S01]  /*0c40*/  NOP ;  /* 0x0000000000007918 */ /* 0x010fe20000000000 */
.L_x_13:
[----:B------:R-:W4:Y:S01]  /*0c50*/  SHFL.IDX PT, R0, R52, RZ, 0x1f ;  /* 0x00001fff34007589 */ /* 0x000f2200000e0000 */
[----:B------:R-:W-:Y:S01]  /*0c60*/  ISETP.NE.OR P1, PT, RZ, UR18, !P1 ;  /* 0x00000012ff007c0c */ /* 0x000fe2000cf25670 */
        /* <DEDUP_REMOVED lines=12> */
[----:B------:R4:W3:Y:S01]  /*0d30*/  SYNCS.EXCH.64 URZ, [UR4+0x100], UR6 ;  /* 0x0001000604ff75b2 */ /* 0x0008e20008000100 */
[----:B------:R4:W1:Y:S01]  /*0d40*/  SYNCS.EXCH.64 URZ, [UR4+0xf8], UR6 ;  /* 0x0000f80604ff75b2 */ /* 0x0008620008000100 */
[----:B------:R4:W1:Y:S02]  /*0d50*/  SYNCS.EXCH.64 URZ, [UR4+0x108], UR6 ;  /* 0x0001080604ff75b2 */ /* 0x0008640008000100 */
[----:B----4-:R-:W-:Y:S01]  /*0d60*/  NOP ;  /* 0x0000000000007918 */ /* 0x010fe20000000000 */
.L_x_14:
[----:B------:R-:W-:Y:S01]  /*0d70*/  VOTEU.ALL UP0, P1 ;  /* 0x0000000000ff7886 */ /* 0x000fe20000800000 */
[----:B--23--:R-:W-:Y:S01]  /*0d80*/  UMOV UR4, 0x20 ;  /* 0x0000002000047882 */ /* 0x00cfe20000000000 */
[----:B------:R-:W2:Y:S01]  /*0d90*/  LDCU UR7, c[0x0][0x36c] ;  /* 0x00006d80ff0777ac */ /* 0x000ea20008000800 */
[----:B------:R-:W-:Y:S01]  /*0da0*/  NOP ;  /* 0x0000000000007918 */ /* 0x000fe20000000000 */
[----:B------:R-:W-:Y:S01]  /*0db0*/  LOP3.LUT R0, R65, 0x1f, RZ, 0xc0, !PT ;  /* 0x0000001f41007812 */ /* 0x000fe200078ec0ff */
[----:B------:R-:W-:Y:S01]  /*0dc0*/  @!UP0 UMOV UR6, 0x400 ;  /* 0x0000040000068882 */ /* 0x000fe20000000000 */
[----:B------:R-:W-:-:S04]  /*0dd0*/  @!UP0 UIADD3 UR4, UPT, UPT, -UR4, 0x100000, URZ ;  /* 0x0010000004048890 */ /* 0x000fc8000fffe1ff */
[----:B------:R-:W-:Y:S02]  /*0de0*/  @!UP0 USHF.L.U32 UR5, UR4, 0xb, URZ ;  /* 0x0000000b04058899 */ /* 0x000fe400080006ff */
[----:B------:R-:W-:Y:S02]  /*0df0*/  @!UP0 USHF.L.U32 UR4, UR4, 0x1, URZ ;  /* 0x0000000104048899 */ /* 0x000fe400080006ff */
[----:B------:R-:W-:Y:S01]  /*0e00*/  @!UP0 ULEA UR6, UR47, UR6, 0x18 ;  /* 0x000000062f068291 */ /* 0x000fe2000f8ec0ff */
[----:B------:R-:W-:Y:S01]  /*0e10*/  VOTEU.ALL UP0, P1 ;  /* 0x0000000000ff7886 */ /* 0x000fe20000800000 */
[----:B------:R-:W-:Y:S02]  /*0e20*/  UISETP.NE.AND UP4, UPT, UR18, URZ, UPT ;  /* 0x000000ff1200728c */ /* 0x000fe4000bf85270 */
[----:B--2---:R-:W-:Y:S01]  /*0e30*/  UISETP.EQ.U32.AND UP5, UPT, UR7, 0x1, UPT ;  /* 0x000000010700788c */ /* 0x004fe2000bfa2070 */
[----:B------:R-:W2:Y:S07]  /*0e40*/  FENCE.VIEW.ASYNC.S ;  /* 0x00000000000073c6 */ /* 0x000eae0000000000 */
[----:B--2---:R2:W3:Y:S01]  /*0e50*/  @!UP0 SYNCS.EXCH.64 URZ, [UR6+0x110], UR4 ;  /* 0x0001100406ff85b2 */ /* 0x0044e20008000100 */
[----:B------:R-:W-:Y:S05]  /*0e60*/  BRA.U !UP5, `(.L_x_15) ;  /* 0x000000010d087547 */ /* 0x000fea000b800000 */
[----:B-1-3--:R-:W-:Y:S01]  /*0e70*/  UCGABAR_ARV ;  /* 0x00000000000079c7 */ /* 0x00afe20008000000 */
[----:B------:R-:W-:Y:S05]  /*0e80*/  BRA `(.L_x_16) ;  /* 0x0000000000047947 */ /* 0x000fea0003800000 */
.L_x_15:
[----:B-1-3--:R-:W-:Y:S01]  /*0e90*/  NOP ;  /* 0x0000000000007918 */ /* 0x00afe20000000000 */
.L_x_16:
[----:B------:R-:W1:Y:S01]  /*0ea0*/  S2UR UR21, SR_CTAID.X ;  /* 0x00000000001579c3 */ /* 0x000e620000002500 */
[----:B------:R-:W-:-:S05]  /*0eb0*/  CS2R.32 R53, SR_CgaSize ;  /* 0x0000000000357805 */ /* 0x000fca0000008a00 */
[----:B------:R-:W-:-:S05]  /*0ec0*/  IMAD R53, R53, -0xa0, RZ ;  /* 0xffffff6035357824 */ /* 0x000fca00078e02ff */
[----:B--2---:R-:W-:-:S14]  /*0ed0*/  R2UR UR5, R53 ;  /* 0x00000000350572ca */ /* 0x004fdc00000e0000 */
[----:B------:R-:W2:Y:S01]  /*0ee0*/  LDCU UR5, c[0x0][UR5+0x2b0] ;  /* 0x00005600050577ac */ /* 0x000ea20008000800 */
[----:B------:R-:W-:-:S05]  /*0ef0*/  CS2R.32 R53, SR_CgaSize ;  /* 0x0000000000357805 */ /* 0x000fca0000008a00 */
[----:B------:R-:W-:-:S05]  /*0f00*/  IMAD R53, R53, -0xa0, RZ ;  /* 0xffffff6035357824 */ /* 0x000fca00078e02ff */
[----:B------:R-:W-:-:S14]  /*0f10*/  R2UR UR4, R53 ;  /* 0x00000000350472ca */ /* 0x000fdc00000e0000 */
[----:B------:R-:W3:Y:S01]  /*0f20*/  LDCU UR4, c[0x0][UR4+0x2b4] ;  /* 0x00005680040477ac */ /* 0x000ee20008000800 */
[----:B------:R-:W4:Y:S01]  /*0f30*/  S2UR UR7, SR_CTAID.Y ;  /* 0x00000000000779c3 */ /* 0x000f220000002600 */
[----:B------:R-:W-:-:S05]  /*0f40*/  CS2R.32 R53, SR_CgaSize ;  /* 0x0000000000357805 */ /* 0x000fca0000008a00 */
[----:B------:R-:W-:-:S05]  /*0f50*/  IMAD R53, R53, -0xa0, RZ ;  /* 0xffffff6035357824 */ /* 0x000fca00078e02ff */
[----:B------:R-:W-:-:S14]  /*0f60*/  R2UR UR8, R53 ;  /* 0x00000000350872ca */ /* 0x000fdc00000e0000 */
[----:B------:R-:W3:Y:S01]  /*0f70*/  LDCU UR8, c[0x0][UR8+0x2a0] ;  /* 0x00005400080877ac */ /* 0x000ee20008000800 */
[----:B------:R-:W-:Y:S01]  /*0f80*/  UISETP.GT.U32.AND UP0, UPT, UR68, 0xffff, UPT ;  /* 0x0000ffff4400788c */ /* 0x000fe2000bf04070 */
[----:B------:R-:W3:Y:S01]  /*0f90*/  LDCU UR19, c[0x0][0xb24] ;  /* 0x00016480ff1377ac */ /* 0x000ee20008000800 */
[----:B------:R-:W1:Y:S01]  /*0fa0*/  S2UR UR36, SR_CTAID.Z ;  /* 0x00000000002479c3 */ /* 0x000e620000002700 */
[----:B------:R-:W-:-:S05]  /*0fb0*/  CS2R.32 R53, SR_CgaSize ;  /* 0x0000000000357805 */ /* 0x000fca0000008a00 */
[----:B------:R-:W-:-:S05]  /*0fc0*/  IMAD R53, R53, -0xa0, RZ ;  /* 0xffffff6035357824 */ /* 0x000fca00078e02ff */
[----:B------:R-:W-:-:S14]  /*0fd0*/  R2UR UR63, R53 ;  /* 0x00000000353f72ca */ /* 0x000fdc00000e0000 */
[----:B------:R-:W3:Y:S01]  /*0fe0*/  LDCU UR63, c[0x0][UR63+0x2a4] ;  /* 0x000054803f3f77ac */ /* 0x000ee20008000800 */
[----:B------:R-:W-:Y:S01]  /*0ff0*/  USHF.L.U32 UR37, UR47, 0xa, URZ ;  /* 0x0000000a2f257899 */ /* 0x000fe200080006ff */
[----:B-1----:R-:W-:Y:S01]  /*1000*/  I2FP.F32.U32 R3, UR21 ;  /* 0x0000001500037c45 */ /* 0x002fe20008201000 */
[----:B------:R-:W-:Y:S01]  /*1010*/  UMOV UR28, 0x5 ;  /* 0x00000005001c7882 */ /* 0x000fe20000000000 */
[----:B------:R-:W1:Y:S03]  /*1020*/  LDCU UR42, c[0x0][0xb24] ;  /* 0x00016480ff2a77ac */ /* 0x000e660008000800 */
[----:B--2---:R-:W-:Y:S01]  /*1030*/  FMUL R3, R3, UR5 ;  /* 0x0000000503037c20 */ /* 0x004fe20008400000 */
[----:B------:R-:W-:Y:S01]  /*1040*/  USEL UR5, UR68, 0xffff, !UP0 ;  /* 0x0000ffff44057887 */ /* 0x000fe2000c000000 */
[----:B----4-:R-:W-:Y:S01]  /*1050*/  I2FP.F32.U32 R2, UR7 ;  /* 0x0000000700027c45 */ /* 0x010fe20008201000 */
[----:B------:R-:W2:Y:S03]  /*1060*/  LDCU UR23, c[0x0][0xb30] ;  /* 0x00016600ff1777ac */ /* 0x000ea60008000800 */
[----:B------:R-:W4:Y:S01]  /*1070*/  F2I.U32.TRUNC.NTZ R3, R3 ;  /* 0x0000000300037305 */ /* 0x000f22000020f000 */
[----:B---3--:R-:W-:Y:S01]  /*1080*/  FMUL R2, R2, UR4 ;  /* 0x0000000402027c20 */ /* 0x008fe20008400000 */
[----:B------:R-:W-:-:S02]  /*1090*/  ULOP3.LUT UR31, UR5, 0xffff, URZ, 0xc0, !UPT ;  /* 0x0000ffff051f7892 */ /* 0x000fc4000f8ec0ff */
[----:B------:R-:W-:Y:S01]  /*10a0*/  UISETP.GE.AND UP2, UPT, UR19, 0x1, UPT ;  /* 0x000000011300788c */ /* 0x000fe2000bf46270 */
[----:B------:R-:W-:-:S03]  /*10b0*/  UMOV UR20, UR7 ;  /* 0x0000000700147c82 */ /* 0x000fc60008000000 */
[----:B------:R-:W3:Y:S01]  /*10c0*/  F2I.U32.TRUNC.NTZ R2, R2 ;  /* 0x0000000200027305 */ /* 0x000ee2000020f000 */
[----:B------:R-:W-:Y:S01]  /*10d0*/  UMOV UR16, UR21 ;  /* 0x0000001500107c82 */ /* 0x000fe20008000000 */
[----:B----4-:R-:W-:Y:S02]  /*10e0*/  R2UR UR4, R3 ;  /* 0x00000000030472ca */ /* 0x010fe400000e0000 */
[----:B------:R-:W-:Y:S02]  /*10f0*/  PRMT R3, RZ, 0x7610, R3 ;  /* 0x00007610ff037816 */ /* 0x000fe40000000003 */
[----:B---3--:R-:W-:Y:S02]  /*1100*/  R2UR UR6, R2 ;  /* 0x00000000020672ca */ /* 0x008fe400000e0000 */
[----:B------:R-:W-:-:S07]  /*1110*/  PRMT R2, RZ, 0x7610, R2 ;  /* 0x00007610ff027816 */ /* 0x000fce0000000002 */
[----:B------:R-:W-:-:S04]  /*1120*/  UIADD3 UR5, UPT, UPT, -UR4, URZ, URZ ;  /* 0x000000ff04057290 */ /* 0x000fc8000fffe1ff */
[----:B------:R-:W-:Y:S02]  /*1130*/  UIMAD UR5, UR8, UR5, UR21 ;  /* 0x00000005080572a4 */ /* 0x000fe4000f8e0215 */
[----:B------:R-:W-:-:S04]  /*1140*/  UIADD3 UR4, UPT, UPT, -UR6, URZ, URZ ;  /* 0x000000ff06047290 */ /* 0x000fc8000fffe1ff */
[----:B------:R-:W-:Y:S01]  /*1150*/  IMAD.U32 R53, RZ, RZ, UR5 ;  /* 0x00000005ff357e24 */ /* 0x000fe2000f8e00ff */
[----:B------:R-:W-:Y:S01]  /*1160*/  UIMAD UR63, UR63, UR4, UR7 ;  /* 0x000000043f3f72a4 */ /* 0x000fe2000f8e0207 */
[----:B-12---:R-:W-:Y:S11]  /*1170*/  BRA.U UP4, `(.L_x_17) ;  /* 0x0000000104407547 */ /* 0x006ff6000b800000 */
[----:B------:R-:W-:-:S13]  /*1180*/  R2UR UR4, R53 ;  /* 0x00000000350472ca */ /* 0x000fda00000e0000 */
[----:B------:R-:W-:Y:S02]  /*1190*/  UISETP.GT.U32.AND UP0, UPT, UR4, 0x1, UPT ;  /* 0x000000010400788c */ /* 0x000fe4000bf04070 */
[----:B------:R-:W-:Y:S02]  /*11a0*/  ULOP3.LUT UR4, UR4, 0xfffffffe, URZ, 0xc0, !UPT ;  /* 0xfffffffe04047892 */ /* 0x000fe4000f8ec0ff */
[----:B------:R-:W-:Y:S02]  /*11b0*/  UISETP.NE.AND UP1, UPT, UR63, URZ, UP0 ;  /* 0x000000ff3f00728c */ /* 0x000fe40008725270 */
[----:B------:R-:W-:Y:S02]  /*11c0*/  UISETP.NE.AND UP0, UPT, UR63, 0x1, UP0 ;  /* 0x000000013f00788c */ /* 0x000fe40008705270 */
[----:B------:R-:W-:Y:S02]  /*11d0*/  USEL UR7, URZ, 0x1, UP1 ;  /* 0x00000001ff077887 */ /* 0x000fe40008800000 */
[----:B------:R-:W-:-:S02]  /*11e0*/  USEL UR6, URZ, 0x4, UP0 ;  /* 0x00000004ff067887 */ /* 0x000fc40008000000 */
[----:B------:R-:W-:Y:S02]  /*11f0*/  USEL UR5, URZ, 0x2, UP1 ;  /* 0x00000002ff057887 */ /* 0x000fe40008800000 */
[----:B------:R-:W-:Y:S02]  /*1200*/  ULEA UR4, UR63, UR4, 0x1 ;  /* 0x000000043f047291 */ /* 0x000fe4000f8e08ff */
[----:B------:R-:W-:Y:S02]  /*1210*/  USEL UR8, URZ, 0x8, UP0 ;  /* 0x00000008ff087887 */ /* 0x000fe40008000000 */
[----:B------:R-:W-:-:S03]  /*1220*/  UIADD3 UR5, UPT, UPT, UR5, UR6, UR7 ;  /* 0x0000000605057290 */ /* 0x000fc6000fffe007 */
[----:B------:R-:W-:Y:S01]  /*1230*/  UMOV UR6, 0x3 ;  /* 0x0000000300067882 */ /* 0x000fe20000000000 */
[----:B------:R-:W-:Y:S02]  /*1240*/  UIADD3 UR5, UPT, UPT, UR5, UR8, URZ ;  /* 0x0000000805057290 */ /* 0x000fe4000fffe0ff */
[----:B------:R-:W-:-:S04]  /*1250*/  USHF.L.U32 UR4, UR6, UR4, URZ ;  /* 0x0000000406047299 */ /* 0x000fc800080006ff */
[----:B------:R-:W-:Y:S02]  /*1260*/  MOV R3, UR5 ;  /* 0x0000000500037c02 */ /* 0x000fe40008000f00 */
[----:B------:R-:W-:Y:S02]  /*1270*/  IMAD.U32 R2, RZ, RZ, UR4 ;  /* 0x00000004ff027e24 */ /* 0x000fe4000f8e00ff */
.L_x_17:
[----:B------:R-:W-:Y:S05]  /*1280*/  BRA.U !UP2, `(.L_x_18) ;  /* 0x000000010ad47547 */ /* 0x000fea000b800000 */
[----:B------:R-:W1:Y:S01]  /*1290*/  LDCU.128 UR24, c[0x0][0xb10] ;  /* 0x00016200ff1877ac */ /* 0x000e620008000c00 */
[----:B------:R-:W2:Y:S01]  /*12a0*/  LDCU UR6, c[0x0][0x370] ;  /* 0x00006e00ff0677ac */ /* 0x000ea20008000800 */
[----:B------:R-:W3:Y:S01]  /*12b0*/  LDCU UR5, c[0x0][0x374] ;  /* 0x00006e80ff0577ac */ /* 0x000ee20008000800 */
[----:B------:R-:W4:Y:S01]  /*12c0*/  LDCU UR22, c[0x0][0xb0c] ;  /* 0x00016180ff1677ac */ /* 0x000f220008000800 */
[----:B------:R-:W4:Y:S01]  /*12d0*/  LDCU UR4, c[0x0][0xb20] ;  /* 0x00016400ff0477ac */ /* 0x000f220008000800 */
[----:B------:R-:W4:Y:S01]  /*12e0*/  LDCU.64 UR8, c[0x0][0xb28] ;  /* 0x00016500ff0877ac */ /* 0x000f220008000a00 */
[----:B-1----:R-:W-:Y:S02]  /*12f0*/  UISETP.NE.AND UP0, UPT, UR26, 0x1, UPT ;  /* 0x000000011a00788c */ /* 0x002fe4000bf05270 */
[----:B---3--:R-:W-:Y:S02]  /*1300*/  UIMAD.WIDE.U32 UR10, UR5, UR27, URZ ;  /* 0x0000001b050a72a5 */ /* 0x008fe4000f8e00ff */
[----:B--2---:R-:W-:-:S02]  /*1310*/  UIMAD.WIDE.U32 UR12, UR6, UR24, URZ ;  /* 0x00000018060c72a5 */ /* 0x004fc4000f8e00ff */
[----:B----4-:R-:W-:Y:S02]  /*1320*/  UISETP.NE.AND UP1, UPT, UR22, 0x1, UPT ;  /* 0x000000011600788c */ /* 0x010fe4000bf25270 */
[----:B------:R-:W-:Y:S01]  /*1330*/  UISETP.NE.AND UP2, UPT, UR19, 0x1, UPT ;  /* 0x000000011300788c */ /* 0x000fe2000bf45270 */
[----:B------:R-:W-:Y:S02]  /*1340*/  UMOV UR10, UR11 ;  /* 0x0000000b000a7c82 */ /* 0x000fe40008000000 */
[----:B------:R-:W-:Y:S01]  /*1350*/  UMOV UR12, UR13 ;  /* 0x0000000d000c7c82 */ /* 0x000fe20008000000 */
[----:B------:R-:W-:Y:S02]  /*1360*/  @UP0 USHF.R.U32.HI UR5, URZ, UR4, UR10 ;  /* 0x00000004ff050299 */ /* 0x000fe4000801160a */
[----:B------:R-:W-:Y:S02]  /*1370*/  UIMAD.WIDE.U32 UR16, UR20, UR27, URZ ;  /* 0x0000001b141072a5 */ /* 0x000fe4000f8e00ff */
[----:B------:R-:W-:-:S02]  /*1380*/  UIMAD.WIDE.U32 UR10, UR5, UR8, URZ ;  /* 0x00000008050a72a5 */ /* 0x000fc4000f8e00ff */
[----:B------:R-:W-:Y:S02]  /*1390*/  @UP1 USHF.R.U32.HI UR6, URZ, UR25, UR12 ;  /* 0x00000019ff061299 */ /* 0x000fe4000801160c */
[----:B------:R-:W-:Y:S02]  /*13a0*/  UIMAD.WIDE.U32 UR14, UR21, UR24, URZ ;  /* 0x00000018150e72a5 */ /* 0x000fe4000f8e00ff */
[----:B------:R-:W-:Y:S01]  /*13b0*/  UIMAD.WIDE.U32 UR12, UR6, UR8, URZ ;  /* 0x00000008060c72a5 */ /* 0x000fe2000f8e00ff */
[----:B------:R-:W-:Y:S01]  /*13c0*/  UMOV UR16, UR17 ;  /* 0x0000001100107c82 */ /* 0x000fe20008000000 */
[----:B------:R-:W-:Y:S01]  /*13d0*/  UMOV UR10, UR11 ;  /* 0x0000000b000a7c82 */ /* 0x000fe20008000000 */
[----:B------:R-:W-:Y:S02]  /*13e0*/  USHF.R.U32.HI UR16, URZ, UR4, UR16 ;  /* 0x00000004ff107299 */ /* 0x000fe40008011610 */
[----:B------:R-:W-:Y:S02]  /*13f0*/  @UP2 USHF.R.U32.HI UR5, URZ, UR9, UR10 ;  /* 0x00000009ff052299 */ /* 0x000fe4000801160a */
[----:B------:R-:W-:Y:S01]  /*1400*/  UMOV UR7, UR13 ;  /* 0x0000000d00077c82 */ /* 0x000fe20008000000 */
[----:B------:R-:W-:Y:S01]  /*1410*/  UMOV UR14, UR15 ;  /* 0x0000000f000e7c82 */ /* 0x000fe20008000000 */
[----:B------:R-:W-:-:S02]  /*1420*/  @UP2 USHF.R.U32.HI UR6, URZ, UR9, UR7 ;  /* 0x00000009ff062299 */ /* 0x000fc40008011607 */
[----:B------:R-:W-:Y:S02]  /*1430*/  USHF.R.U32.HI UR14, URZ, UR25, UR14 ;  /* 0x00000019ff0e7299 */ /* 0x000fe4000801160e */
[----:B------:R-:W-:Y:S02]  /*1440*/  USEL UR4, UR20, UR16, !UP0 ;  /* 0x0000001014047287 */ /* 0x000fe4000c000000 */
[----:B------:R-:W-:Y:S02]  /*1450*/  UIMAD UR7, UR5, UR19, URZ ;  /* 0x00000013050772a4 */ /* 0x000fe4000f8e02ff */
[----:B------:R-:W-:Y:S02]  /*1460*/  USEL UR5, UR21, UR14, !UP1 ;  /* 0x0000000e15057287 */ /* 0x000fe4000c800000 */
[----:B------:R-:W-:Y:S02]  /*1470*/  UIMAD UR12, UR6, UR19, URZ ;  /* 0x00000013060c72a4 */ /* 0x000fe4000f8e02ff */
[----:B------:R-:W-:-:S02]  /*1480*/  UISETP.GE.AND UP0, UPT, UR4, UR7, UPT ;  /* 0x000000070400728c */ /* 0x000fc4000bf06270 */
[----:B------:R-:W-:Y:S02]  /*1490*/  UIMAD.WIDE.U32 UR10, UR4, UR8, URZ ;  /* 0x00000008040a72a5 */ /* 0x000fe4000f8e00ff */
[----:B------:R-:W-:Y:S02]  /*14a0*/  UISETP.GE.OR UP0, UPT, UR5, UR12, UP0 ;  /* 0x0000000c0500728c */ /* 0x000fe40008706670 */
[----:B------:R-:W-:Y:S02]  /*14b0*/  UIMAD.WIDE.U32 UR12, UR5, UR8, URZ ;  /* 0x00000008050c72a5 */ /* 0x000fe4000f8e00ff */
[----:B------:R-:W-:Y:S01]  /*14c0*/  UIADD3 UR10, UPT, UPT, -UR4, URZ, URZ ;  /* 0x000000ff040a7290 */ /* 0x000fe2000fffe1ff */
[----:B------:R-:W-:Y:S01]  /*14d0*/  UMOV UR8, UR11 ;  /* 0x0000000b00087c82 */ /* 0x000fe20008000000 */
[----:B------:R-:W-:Y:S02]  /*14e0*/  UIADD3 UR16, UPT, UPT, -UR5, URZ, URZ ;  /* 0x000000ff05107290 */ /* 0x000fe4000fffe1ff */
[----:B------:R-:W-:-:S03]  /*14f0*/  USHF.R.U32.HI UR8, URZ, UR9, UR8 ;  /* 0x00000009ff087299 */ /* 0x000fc60008011608 */
[----:B------:R-:W-:Y:S01]  /*1500*/  @!UP0 UMOV UR7, UR13 ;  /* 0x0000000d00078c82 */ /* 0x000fe20008000000 */
[----:B------:R-:W-:Y:S02]  /*1510*/  UIMAD UR20, UR26, UR10, UR20 ;  /* 0x0000000a1a1472a4 */ /* 0x000fe4000f8e0214 */
[----:B------:R-:W-:Y:S02]  /*1520*/  USEL UR8, UR4, UR8, !UP2 ;  /* 0x0000000804087287 */ /* 0x000fe4000d000000 */
[----:B------:R-:W-:Y:S02]  /*1530*/  @!UP0 USHF.R.U32.HI UR7, URZ, UR9, UR7 ;  /* 0x00000009ff078299 */ /* 0x000fe40008011607 */
[----:B------:R-:W-:Y:S02]  /*1540*/  UIADD3 UR9, UPT, UPT, -UR8, URZ, URZ ;  /* 0x000000ff08097290 */ /* 0x000fe4000fffe1ff */
[----:B------:R-:W-:Y:S02]  /*1550*/  @!UP0 USEL UR7, UR5, UR7, !UP2 ;  /* 0x0000000705078287 */ /* 0x000fe4000d000000 */
[----:B------:R-:W-:-:S02]  /*1560*/  UIMAD UR9, UR19, UR9, UR4 ;  /* 0x00000009130972a4 */ /* 0x000fc4000f8e0204 */
[----:B------:R-:W-:Y:S02]  /*1570*/  @!UP0 UIADD3 UR8, UPT, UPT, UR8, -UR7, URZ ;  /* 0x8000000708088290 */ /* 0x000fe4000fffe0ff */
[----:B------:R-:W-:Y:S02]  /*1580*/  @!UP0 UIMAD UR6, UR9, UR6, UR7 ;  /* 0x00000006090682a4 */ /* 0x000fe4000f8e0207 */
[----:B------:R-:W-:Y:S02]  /*1590*/  @!UP0 UIMAD UR4, UR8, UR19, UR5 ;  /* 0x00000013080482a4 */ /* 0x000fe4000f8e0205 */
[----:B------:R-:W-:Y:S02]  /*15a0*/  UIMAD UR16, UR22, UR16, UR21 ;  /* 0x00000010161072a4 */ /* 0x000fe4000f8e0215 */
[----:B------:R-:W-:Y:S01]  /*15b0*/  UIMAD UR20, UR4, UR26, UR20 ;  /* 0x0000001a041472a4 */ /* 0x000fe2000f8e0214 */
[----:B------:R-:W-:Y:S02]  /*15c0*/  @!UP0 UMOV UR5, UR6 ;  /* 0x0000000600058c82 */ /* 0x000fe40008000000 */
[----:B------:R-:W-:-:S12]  /*15d0*/  UIMAD UR16, UR5, UR22, UR16 ;  /* 0x00000016051072a4 */ /* 0x000fd8000f8e0210 */
.L_x_18:
[----:B------:R-:W-:Y:S02]  /*15e0*/  UISETP.NE.AND UP1, UPT, UR23, 0x1, UPT ;  /* 0x000000011700788c */ /* 0x000fe4000bf25270 */
[----:B------:R-:W-:Y:S02]  /*15f0*/  UISETP.NE.AND UP0, UPT, UR18, 0x2, UPT ;  /* 0x000000021200788c */ /* 0x000fe4000bf05270 */
[----:B------:R-:W-:Y:S02]  /*1600*/  ULOP3.LUT UR37, UR37, 0x800, URZ, 0xc0, !UPT ;  /* 0x0000080025257892 */ /* 0x000fe4000f8ec0ff */
[----:B------:R-:W-:-:S03]  /*1610*/  USHF.L.U32 UR31, UR28, UR31, URZ ;  /* 0x0000001f1c1f7299 */ /* 0x000fc600080006ff */
[----:B------:R-:W-:Y:S09]  /*1620*/  BRA.U UP1, `(.L_x_19) ;  /* 0x0000000101447547 */ /* 0x000ff2000b800000 */
[----:B------:R-:W1:Y:S01]  /*1630*/  LDCU.128 UR8, c[0x0][0xb10] ;  /* 0x00016200ff0877ac */ /* 0x000e620008000c00 */
[----:B------:R-:W2:Y:S01]  /*1640*/  LDCU UR12, c[0x0][0xb0c] ;  /* 0x00016180ff0c77ac */ /* 0x000ea20008000800 */
[----:B------:R-:W3:Y:S01]  /*1650*/  LDCU UR13, c[0x0][0xb20] ;  /* 0x00016400ff0d77ac */ /* 0x000ee20008000800 */
[----:B-1----:R-:W-:Y:S02]  /*1660*/  UIMAD.WIDE.U32 UR6, UR16, UR8, URZ ;  /* 0x00000008100672a5 */ /* 0x002fe4000f8e00ff */
[----:B------:R-:W-:Y:S02]  /*1670*/  UIMAD.WIDE.U32 UR4, UR20, UR11, URZ ;  /* 0x0000000b140472a5 */ /* 0x000fe4000f8e00ff */
[----:B--2---:R-:W-:Y:S02]  /*1680*/  UISETP.NE.AND UP2, UPT, UR12, 0x1, UPT ;  /* 0x000000010c00788c */ /* 0x004fe4000bf45270 */
[----:B------:R-:W-:Y:S01]  /*1690*/  UISETP.NE.AND UP1, UPT, UR10, 0x1, UPT ;  /* 0x000000010a00788c */ /* 0x000fe2000bf25270 */
[----:B------:R-:W-:-:S02]  /*16a0*/  UMOV UR6, UR7 ;  /* 0x0000000700067c82 */ /* 0x000fc40008000000 */
[----:B------:R-:W-:Y:S01]  /*16b0*/  UMOV UR4, UR5 ;  /* 0x0000000500047c82 */ /* 0x000fe20008000000 */
[----:B------:R-:W-:Y:S02]  /*16c0*/  USHF.R.U32.HI UR6, URZ, UR9, UR6 ;  /* 0x00000009ff067299 */ /* 0x000fe40008011606 */
[----:B---3--:R-:W-:Y:S02]  /*16d0*/  USHF.R.U32.HI UR4, URZ, UR13, UR4 ;  /* 0x0000000dff047299 */ /* 0x008fe40008011604 */
[----:B------:R-:W-:Y:S02]  /*16e0*/  USEL UR5, UR16, UR6, !UP2 ;  /* 0x0000000610057287 */ /* 0x000fe4000d000000 */
[----:B------:R-:W-:-:S04]  /*16f0*/  USEL UR4, UR20, UR4, !UP1 ;  /* 0x0000000414047287 */ /* 0x000fc8000c800000 */
[----:B------:R-:W-:Y:S02]  /*1700*/  UIADD3 UR6, UPT, UPT, -UR4, UR5, URZ ;  /* 0x0000000504067290 */ /* 0x000fe4000fffe1ff */
[----:B------:R-:W-:Y:S02]  /*1710*/  UIADD3 UR4, UPT, UPT, UR4, -UR5, URZ ;  /* 0x8000000504047290 */ /* 0x000fe4000fffe0ff */
[----:B------:R-:W-:Y:S02]  /*1720*/  UIMAD UR20, UR6, UR10, UR20 ;  /* 0x0000000a061472a4 */ /* 0x000fe4000f8e0214 */
[----:B------:R-:W-:-:S12]  /*1730*/  UIMAD UR16, UR4, UR12, UR16 ;  /* 0x0000000c041072a4 */ /* 0x000fd8000f8e0210 */
.L_x_19:
[----:B------:R-:W-:Y:S05]  /*1740*/  BRA.U !UP5, `(.L_x_20) ;  /* 0x000000010d0c7547 */ /* 0x000fea000b800000 */
[----:B------:R-:W-:Y:S01]  /*1750*/  UCGABAR_WAIT ;  /* 0x0000000000007dc7 */ /* 0x000fe20008000000 */
[----:B------:R-:W-:Y:S01]  /*1760*/  CCTL.IVALL ;  /* 0x00000000ff00798f */ /* 0x000fe20002000000 */
[----:B------:R-:W-:Y:S05]  /*1770*/  BRA `(.L_x_21) ;  /* 0x0000000000047947 */ /* 0x000fea0003800000 */
.L_x_20:
[----:B------:R-:W-:Y:S06]  /*1780*/  BAR.SYNC.DEFER_BLOCKING 0x0 ;  /* 0x0000000000007b1d */ /* 0x000fec0000010000 */
.L_x_21:
[----:B------:R-:W-:Y:S05]  /*1790*/  BRA.U UP0, `(.L_x_22) ;  /* 0x00000015007c7547 */ /* 0x000fea000b800000 */
[----:B------:R-:W1:Y:S01]  /*17a0*/  LDCU UR6, c[0x0][0x38c] ;  /* 0x00007180ff0677ac */ /* 0x000e620008000800 */
[----:B------:R-:W-:Y:S01]  /*17b0*/  PLOP3.LUT P2, PT, PT, PT, UP3, 0x80, 0x8 ;  /* 0x000000000008781c */ /* 0x000fe20003f4f038 */
[----:B------:R-:W-:Y:S01]  /*17c0*/  IMAD.MOV.U32 R12, RZ, RZ, 0x1 ;  /* 0x00000001ff0c7424 */ /* 0x000fe200078e00ff */
[----:B------:R-:W-:Y:S01]  /*17d0*/  ISETP.NE.AND P3, PT, R0, RZ, P4 ;  /* 0x000000ff0000720c */ /* 0x000fe20002765270 */
[----:B------:R-:W-:Y:S01]  /*17e0*/  USHF.L.U32 UR7, UR21, 0x7, URZ ;  /* 0x0000000715077899 */ /* 0x000fe200080006ff */
[----:B------:R-:W-:Y:S01]  /*17f0*/  PLOP3.LUT P2, PT, P2, PT, PT, 0x8, 0x80 ;  /* 0x000000000080781c */ /* 0x000fe2000174e170 */
[----:B------:R-:W-:Y:S01]  /*1800*/  USHF.L.U32 UR55, UR21, 0x5, URZ ;  /* 0x0000000515377899 */ /* 0x000fe200080006ff */
[----:B------:R-:W-:Y:S01]  /*1810*/  CS2R R10, SRZ ;  /* 0x00000000000a7805 */ /* 0x000fe2000001ff00 */
[----:B------:R-:W-:Y:S01]  /*1820*/  UISETP.NE.AND UP1, UPT, UR18, URZ, UPT ;  /* 0x000000ff1200728c */ /* 0x000fe2000bf25270 */
[----:B------:R-:W-:Y:S01]  /*1830*/  IMAD.MOV.U32 R9, RZ, RZ, RZ ;  /* 0x000000ffff097224 */ /* 0x000fe200078e00ff */
[----:B------:R-:W2:Y:S01]  /*1840*/  LDCU UR49, c[0x0][0x370] ;  /* 0x00006e00ff3177ac */ /* 0x000ea20008000800 */
[----:B------:R-:W-:Y:S01]  /*1850*/  IMAD.MOV.U32 R8, RZ, RZ, 0x1 ;  /* 0x00000001ff087424 */ /* 0x000fe200078e00ff */
[----:B------:R-:W3:Y:S01]  /*1860*/  LDCU.64 UR44, c[0x0][0x348] ;  /* 0x00006900ff2c77ac */ /* 0x000ee20008000a00 */
[----:B-1----:R-:W-:-:S02]  /*1870*/  UIADD3 UR5, UPT, UPT, UR6, 0x3f, URZ ;  /* 0x0000003f06057890 */ /* 0x002fc4000fffe0ff */
[----:B------:R-:W-:Y:S02]  /*1880*/  UIADD3 UR56, UPT, UPT, UR6, 0x7e, URZ ;  /* 0x0000007e06387890 */ /* 0x000fe4000fffe0ff */
[----:B------:R-:W-:Y:S01]  /*1890*/  USHF.R.S32.HI UR4, URZ, 0x1f, UR5 ;  /* 0x0000001fff047899 */ /* 0x000fe20008011405 */
[----:B------:R-:W1:Y:S03]  /*18a0*/  LDCU UR48, c[0x0][0x374] ;  /* 0x00006e80ff3077ac */ /* 0x000e660008000800 */
[----:B------:R-:W-:Y:S02]  /*18b0*/  ULEA.HI UR4, UR4, UR5, URZ, 0x6 ;  /* 0x0000000504047291 */ /* 0x000fe4000f8f30ff */
[----:B------:R-:W-:Y:S02]  /*18c0*/  UIADD3 UR5, UPT, UPT, UR6, -0x1, URZ ;  /* 0xffffffff06057890 */ /* 0x000fe4000fffe0ff */
[----:B------:R-:W-:-:S02]  /*18d0*/  USHF.R.S32.HI UR51, URZ, 0x6, UR4 ;  /* 0x00000006ff337899 */ /* 0x000fc40008011404 */
[----:B------:R-:W-:Y:S02]  /*18e0*/  UISETP.GE.U32.AND UP2, UPT, UR5, -0x7f, UPT ;  /* 0xffffff810500788c */ /* 0x000fe4000bf46070 */
[----:B------:R-:W-:Y:S02]  /*18f0*/  UISETP.LT.U32.AND UP0, UPT, UR51, 0x4, UPT ;  /* 0x000000043300788c */ /* 0x000fe4000bf01070 */
[----:B------:R-:W-:Y:S02]  /*1900*/  ULOP3.LUT UR5, UR7, 0x80, URZ, 0xc0, !UPT ;  /* 0x0000008007057892 */ /* 0x000fe4000f8ec0ff */
[----:B------:R-:W-:Y:S02]  /*1910*/  USEL UR50, UR51, 0x4, UP0 ;  /* 0x0000000433327887 */ /* 0x000fe40008000000 */
[----:B------:R-:W-:Y:S02]  /*1920*/  ULOP3.LUT UR55, UR55, 0x20, URZ, 0xc0, !UPT ;  /* 0x0000002037377892 */ /* 0x000fe4000f8ec0ff */
[----:B------:R-:W-:-:S02]  /*1930*/  UIADD3 UR4, UPT, UPT, UR50, -0x1, URZ ;  /* 0xffffffff32047890 */ /* 0x000fc4000fffe0ff */
[----:B------:R-:W-:Y:S02]  /*1940*/  @UP2 UIADD3 UR4, UPT, UPT, UR50, URZ, URZ ;  /* 0x000000ff32042290 */ /* 0x000fe4000fffe0ff */
[----:B------:R-:W-:Y:S02]  /*1950*/  USEL UR38, UR40, 0x2, UP1 ;  /* 0x0000000228267887 */ /* 0x000fe40008800000 */
[----:B------:R-:W-:Y:S02]  /*1960*/  ULEA.HI UR53, UR37, UR5, URZ, 0x1b ;  /* 0x0000000525357291 */ /* 0x000fe4000f8fd8ff */
[----:B------:R-:W-:Y:S02]  /*1970*/  UIADD3 UR54, UPT, UPT, UR51, -UR50, URZ ;  /* 0x8000003233367290 */ /* 0x000fe4000fffe0ff */
[----:B------:R-:W-:Y:S02]  /*1980*/  UIADD3 UR39, UPT, UPT, UR4, 0x1, URZ ;  /* 0x0000000104277890 */ /* 0x000fe4000fffe0ff */
[----:B------:R-:W-:Y:S01]  /*1990*/  UIADD3 UR52, UPT, UPT, -UR4, URZ, URZ ;  /* 0x000000ff04347290 */ /* 0x000fe2000fffe1ff */
[----:B-123--:R-:W-:-:S11]  /*19a0*/  UMOV UR29, URZ ;  /* 0x000000ff001d7c82 */ /* 0x00efd60008000000 */
.L_x_46:
[----:B------:R-:W-:Y:S01]  /*19b0*/  UISETP.NE.AND UP0, UPT, UR47, URZ, UPT ;  /* 0x000000ff2f00728c */ /* 0x000fe2000bf05270 */
[----:B------:R-:W1:Y:S08]  /*19c0*/  S2UR UR47, SR_CgaCtaId ;  /* 0x00000000002f79c3 */ /* 0x000e700000008800 */
[----:B---3--:R-:W-:Y:S05]  /*19d0*/  BRA.U UP0, `(.L_x_23) ;  /* 0x0000000100347547 */ /* 0x008fea000b800000 */
[----:B------:R-:W2:Y:S01]  /*19e0*/  S2R R0, SR_CgaCtaId ;  /* 0x0000000000007919 */ /* 0x000ea20000008800 */
[----:B------:R-:W-:-:S04]  /*19f0*/  MOV R2, 0x400 ;  /* 0x0000040000027802 */ /* 0x000fc80000000f00 */
[----:B--2---:R-:W-:Y:S02]  /*1a00*/  LEA R0, R0, R2, 0x18 ;  /* 0x0000000200007211 */ /* 0x004fe400078ec0ff */
[----:B------:R-:W-:-:S03]  /*1a10*/  SHF.L.U32 R2, R8, 0x1f, RZ ;  /* 0x0000001f08027819 */ /* 0x000fc600000006ff */
[----:B------:R-:W-:-:S04]  /*1a20*/  IMAD R0, R9, 0x8, R0 ;  /* 0x0000000809007824 */ /* 0x000fc800078e0200 */
[----:B------:R-:W2:Y:S02]  /*1a30*/  SYNCS.PHASECHK.TRANS64.TRYWAIT P0, [R0+URZ+0x100], R2 ;  /* 0x00010002000075a7 */ /* 0x000ea400080011ff */
[----:B--2---:R-:W-:Y:S05]  /*1a40*/  @!P0 BRA `(.L_x_24) ;  /* 0x0000007000008947 */ /* 0x004fea0003800000 */
.L_x_153:
[----:B------:R-:W-:Y:S01]  /*1a50*/  VIADD R9, R9, 0x1 ;  /* 0x0000000109097836 */ /* 0x000fe20000000000 */
[----:B------:R2:W-:Y:S04]  /*1a60*/  SYNCS.ARRIVE.TRANS64.A1T0 RZ, [R0+URZ+0xf0], RZ ;  /* 0x0000f0ff00ff79a7 */ /* 0x0005e800081000ff */
[----:B------:R-:W-:-:S04]  /*1a70*/  ISETP.NE.AND P0, PT, R9, 0x2, PT ;  /* 0x000000020900780c */ /* 0x000fc80003f05270 */
[----:B------:R-:W-:Y:S02]  /*1a80*/  SEL R9, R9, RZ, P0 ;  /* 0x000000ff09097207 */ /* 0x000fe40000000000 */
[----:B--2---:R-:W-:-:S04]  /*1a90*/  SEL R0, RZ, 0x1, P0 ;  /* 0x00000001ff007807 */ /* 0x004fc80000000000 */
[----:B------:R-:W-:-:S07]  /*1aa0*/  LOP3.LUT R8, R8, R0, RZ, 0x3c, !PT ;  /* 0x0000000008087212 */ /* 0x000fce00078e3cff */
.L_x_23:
[----:B------:R-:W-:Y:S01]  /*1ab0*/  UMOV UR21, 0x400 ;  /* 0x0000040000157882 */ /* 0x000fe20000000000 */
[----:B------:R-:W-:Y:S01]  /*1ac0*/  SHF.L.U32 R0, R12, 0x1f, RZ ;  /* 0x0000001f0c007819 */ /* 0x000fe200000006ff */
[----:B-1----:R-:W-:Y:S02]  /*1ad0*/  ULEA UR21, UR47, UR21, 0x18 ;  /* 0x000000152f157291 */ /* 0x002fe4000f8ec0ff */
[----:B------:R-:W-:Y:S02]  /*1ae0*/  UISETP.GE.U32.AND UP0, UPT, UR56, 0x7f, UPT ;  /* 0x0000007f3800788c */ /* 0x000fe4000bf06070 */
[----:B------:R-:W-:Y:S02]  /*1af0*/  ULEA UR4, UR29, UR21, 0x3 ;  /* 0x000000151d047291 */ /* 0x000fe4000f8e18ff */
[----:B------:R-:W-:Y:S01]  /*1b00*/  ULEA UR19, UR20, UR55, 0x6 ;  /* 0x0000003714137291 */ /* 0x000fe2000f8e30ff */
[----:B------:R-:W-:-:S06]  /*1b10*/  UMOV UR13, URZ ;  /* 0x000000ff000d7c82 */ /* 0x000fcc0008000000 */
[----:B------:R1:W2:Y:S01]  /*1b20*/  SYNCS.PHASECHK.TRANS64.TRYWAIT P1, [UR4+0x20], R0 ;  /* 0x00002000ff0075a7 */ /* 0x0002a20008021104 */
[----:B------:R-:W-:-:S04]  /*1b30*/  ULEA.HI UR4, UR16, UR16, URZ, 0x1 ;  /* 0x0000001010047291 */ /* 0x000fc8000f8f08ff */
[----:B------:R-:W-:-:S04]  /*1b40*/  USHF.L.U32 UR4, UR4, 0x7, URZ ;  /* 0x0000000704047899 */ /* 0x000fc800080006ff */
[----:B------:R-:W-:-:S04]  /*1b50*/  ULOP3.LUT UR35, UR4, 0xffffff00, URZ, 0xc0, !UPT ;  /* 0xffffff0004237892 */ /* 0x000fc8000f8ec0ff */
[----:B------:R-:W-:Y:S01]  /*1b60*/  UIADD3 UR35, UPT, UPT, UR53, UR35, URZ ;  /* 0x0000002335237290 */ /* 0x000fe2000fffe0ff */
[----:B------:R-:W-:Y:S11]  /*1b70*/  BRA.U !UP0, `(.L_x_25) ;  /* 0x0000000508107547 */ /* 0x000ff6000b800000 */
[----:B------:R-:W-:Y:S01]  /*1b80*/  UMOV UR30, UR52 ;  /* 0x00000034001e7c82 */ /* 0x000fe20008000000 */
[----:B------:R-:W-:Y:S01]  /*1b90*/  UMOV UR6, UR29 ;  /* 0x0000001d00067c82 */ /* 0x000fe20008000000 */
[----:B------:R-:W-:-:S05]  /*1ba0*/  UMOV UR26, 0x20 ;  /* 0x00000020001a7882 */ /* 0x000fca0000000000 */
.L_x_33:
[----:B------:R-:W-:Y:S01]  /*1bb0*/  ULEA UR5, UR6, UR21, 0x3 ;  /* 0x0000001506057291 */ /* 0x000fe2000f8e18ff */
[----:B--2---:R-:W-:Y:S01]  /*1bc0*/  @P4 MOV R2, 0x14000 ;  /* 0x0001400000024802 */ /* 0x004fe20000000f00 */
[----:B--23--:R-:W-:Y:S10]  /*1bd0*/  @P1 BRA `(.L_x_26) ;  /* 0x00000000000c1947 */ /* 0x00cff40003800000 */
[----:B------:R-:W-:-:S04]  /*1be0*/  SHF.L.U32 R3, R12, 0x1f, RZ ;  /* 0x0000001f0c037819 */ /* 0x000fc800000006ff */
[----:B------:R-:W2:Y:S02]  /*1bf0*/  SYNCS.PHASECHK.TRANS64.TRYWAIT P0, [UR5+0x20], R3 ;  /* 0x00002003ff0075a7 */ /* 0x000ea40008001105 */
[----:B--2---:R-:W-:Y:S05]  /*1c00*/  @!P0 BRA `(.L_x_27) ;  /* 0x0000006c00a48947 */ /* 0x004fea0003800000 */
.L_x_26:
[----:B------:R2:W-:Y:S01]  /*1c10*/  @P4 SYNCS.ARRIVE.TRANS64 RZ, [UR5], R2 ;  /* 0x00000002ffff49a7 */ /* 0x0005e20008000005 */
[----:B------:R-:W-:Y:S02]  /*1c20*/  ULOP3.LUT UR4, UR38, 0x2, URZ, 0xfc, !UPT ;  /* 0x0000000226047892 */ /* 0x000fe4000f8efcff */
[----:B------:R-:W-:Y:S02]  /*1c30*/  UIADD3 UR30, UPT, UPT, UR30, 0x1, URZ ;  /* 0x000000011e1e7890 */ /* 0x000fe4000fffe0ff */
[----:B------:R-:W-:Y:S02]  /*1c40*/  UISETP.NE.AND UP0, UPT, UR4, 0x2, UPT ;  /* 0x000000020400788c */ /* 0x000fe4000bf05270 */
[----:B------:R-:W-:-:S07]  /*1c50*/  UISETP.NE.AND UP2, UPT, UR30, 0x1, UPT ;  /* 0x000000011e00788c */ /* 0x000fce000bf45270 */
[----:B------:R-:W-:Y:S05]  /*1c60*/  BRA.U UP0, `(.L_x_28) ;  /* 0x0000000100047547 */ /* 0x000fea000b800000 */
[----:B------:R-:W-:Y:S05]  /*1c70*/  BPT.TRAP 0x1 ;  /* 0x000000040000795c */ /* 0x000fea0000300000 */
.L_x_28:
[----:B------:R-:W-:Y:S04]  /*1c80*/  BSSY.RECONVERGENT B0, `(.L_x_29) ;  /* 0x0000003000007945 */ /* 0x000fe80003800200 */
[----:B------:R-:W-:Y:S05]  /*1c90*/  @!P3 BRA `(.L_x_30) ;  /* 0x000000000004b947 */ /* 0x000fea0003800000 */
[----:B------:R-:W-:Y:S05]  /*1ca0*/  BPT.TRAP 0x1 ;  /* 0x000000040000795c */ /* 0x000fea0000300000 */
.L_x_30:
[----:B------:R-:W-:Y:S05]  /*1cb0*/  BSYNC.RECONVERGENT B0 ;  /* 0x0000000000007941 */ /* 0x000fea0003800200 */
.L_x_29:
[----:B------:R-:W-:Y:S01]  /*1cc0*/  UIADD3 UR4, UPT, UPT, UR6, 0x1, URZ ;  /* 0x0000000106047890 */ /* 0x000fe2000fffe0ff */
[----:B------:R-:W-:Y:S01]  /*1cd0*/  BSSY.RECONVERGENT B0, `(.L_x_31) ;  /* 0x000002a000007945 */ /* 0x000fe20003800200 */
[----:B------:R-:W-:Y:S02]  /*1ce0*/  ELECT P0, URZ, PT ;  /* 0x0000000000ff782f */ /* 0x000fe40003800000 */
[----:B------:R-:W-:-:S04]  /*1cf0*/  UISETP.NE.AND UP0, UPT, UR4, 0x4, UPT ;  /* 0x000000040400788c */ /* 0x000fc8000bf05270 */
[----:B------:R-:W-:Y:S02]  /*1d00*/  USEL UR7, URZ, 0x1, UP0 ;  /* 0x00000001ff077887 */ /* 0x000fe40008000000 */
[----:B------:R-:W-:-:S04]  /*1d10*/  USEL UR29, UR4, URZ, UP0 ;  /* 0x000000ff041d7287 */ /* 0x000fc80008000000 */
[----:B------:R-:W-:Y:S01]  /*1d20*/  ULEA UR4, UR29, UR21, 0x3 ;  /* 0x000000151d047291 */ /* 0x000fe2000f8e18ff */
[----:B------:R-:W-:-:S04]  /*1d30*/  LOP3.LUT R12, R12, UR7, RZ, 0x3c, !PT ;  /* 0x000000070c0c7c12 */ /* 0x000fc8000f8e3cff */
[----:B-1----:R-:W-:-:S04]  /*1d40*/  SHF.L.U32 R0, R12, 0x1f, RZ ;  /* 0x0000001f0c007819 */ /* 0x002fc800000006ff */
[----:B------:R1:W3:Y:S01]  /*1d50*/  SYNCS.PHASECHK.TRANS64.TRYWAIT P1, [UR4+0x20], R0 ;  /* 0x00002000ff0075a7 */ /* 0x0002e20008021104 */
[----:B------:R-:W-:Y:S05]  /*1d60*/  @!P0 BRA `(.L_x_32) ;  /* 0x0000000000808947 */ /* 0x000fea0003800000 */
[----:B------:R-:W-:Y:S02]  /*1d70*/  USHF.L.U32 UR4, UR6, 0xd, URZ ;  /* 0x0000000d06047899 */ /* 0x000fe400080006ff */
[----:B------:R-:W-:Y:S02]  /*1d80*/  UIADD3 UR22, UP1, UPT, UR44, 0x80, URZ ;  /* 0x000000802c167890 */ /* 0x000fe4000ff3e0ff */
[----:B------:R-:W-:Y:S02]  /*1d90*/  ULOP3.LUT UR24, UR4, UR37, URZ, 0xfc, !UPT ;  /* 0x0000002504187292 */ /* 0x000fe4000f8efcff */
[----:B------:R-:W-:Y:S02]  /*1da0*/  UIADD3 UR14, UP0, UPT, UR44, 0x180, URZ ;  /* 0x000001802c0e7890 */ /* 0x000fe4000ff1e0ff */
[----:B------:R-:W-:Y:S02]  /*1db0*/  ULEA UR24, UR24, UR21, 0x2 ;  /* 0x0000001518187291 */ /* 0x000fe4000f8e10ff */
[----:B------:R-:W-:-:S02]  /*1dc0*/  UIADD3 UR4, UPT, UPT, UR21, UR4, URZ ;  /* 0x0000000415047290 */ /* 0x000fc4000fffe0ff */
[----:B------:R-:W-:Y:S02]  /*1dd0*/  UIADD3 UR34, UPT, UPT, UR26, -0x20, URZ ;  /* 0xffffffe01a227890 */ /* 0x000fe4000fffe0ff */
[----:B------:R-:W-:Y:S02]  /*1de0*/  ULOP3.LUT UR33, UR5, 0xfefffff8, URZ, 0xc0, !UPT ;  /* 0xfefffff805217892 */ /* 0x000fe4000f8ec0ff */
[----:B------:R-:W-:Y:S02]  /*1df0*/  UIADD3.X UR23, UPT, UPT, URZ, UR45, URZ, UP1, !UPT ;  /* 0x0000002dff177290 */ /* 0x000fe40008ffe4ff */
[----:B------:R-:W-:Y:S02]  /*1e00*/  UIADD3 UR32, UPT, UPT, UR24, 0x8400, URZ ;  /* 0x0000840018207890 */ /* 0x000fe4000fffe0ff */
[----:B------:R-:W-:Y:S02]  /*1e10*/  UPRMT UR7, URZ, 0x5410, UR31 ;  /* 0x00005410ff077896 */ /* 0x000fe4000800001f */
[----:B------:R-:W-:-:S02]  /*1e20*/  UIADD3 UR24, UPT, UPT, UR24, 0xc400, URZ ;  /* 0x0000c40018187890 */ /* 0x000fc4000fffe0ff */
[----:B------:R-:W-:Y:S02]  /*1e30*/  UIADD3.X UR15, UPT, UPT, URZ, UR45, URZ, UP0, !UPT ;  /* 0x0000002dff0f7290 */ /* 0x000fe400087fe4ff */
[----:B------:R-:W-:Y:S02]  /*1e40*/  UIADD3 UR16, UPT, UPT, UR4, 0x28400, URZ ;  /* 0x0002840004107890 */ /* 0x000fe4000fffe0ff */
[----:B------:R-:W-:Y:S01]  /*1e50*/  UIADD3 UR8, UPT, UPT, UR4, 0x29400, URZ ;  /* 0x0002940004087890 */ /* 0x000fe2000fffe0ff */
[----:B------:R-:W-:Y:S01]  /*1e60*/  UMOV UR40, 0x0 ;  /* 0x0000000000287882 */ /* 0x000fe20000000000 */
[----:B------:R-:W-:Y:S01]  /*1e70*/  UMOV UR41, 0x10000000 ;  /* 0x1000000000297882 */ /* 0x000fe20000000000 */
[----:B------:R-:W-:Y:S01]  /*1e80*/  UMOV UR27, UR35 ;  /* 0x00000023001b7c82 */ /* 0x000fe20008000000 */
[----:B------:R-:W-:Y:S01]  /*1e90*/  UMOV UR28, UR36 ;  /* 0x00000024001c7c82 */ /* 0x000fe20008000000 */
[----:B------:R-:W-:Y:S01]  /*1ea0*/  UMOV UR25, UR33 ;  /* 0x0000002100197c82 */ /* 0x000fe20008000000 */
[----:B------:R-:W-:Y:S01]  /*1eb0*/  UMOV UR20, UR36 ;  /* 0x0000002400147c82 */ /* 0x000fe20008000000 */
[----:B------:R-:W-:Y:S01]  /*1ec0*/  UMOV UR17, UR33 ;  /* 0x0000002100117c82 */ /* 0x000fe20008000000 */
[----:B------:R-:W-:Y:S01]  /*1ed0*/  UMOV UR18, UR34 ;  /* 0x0000002200127c82 */ /* 0x000fe20008000000 */
[----:B------:R4:W-:Y:S01]  /*1ee0*/  UTMALDG.3D.MULTICAST.2CTA [UR32], [UR22], UR7, desc[UR40] ;  /* 0x00002820160073b4 */ /* 0x0009e20008211807 */
[----:B------:R-:W-:Y:S01]  /*1ef0*/  UMOV UR10, UR26 ;  /* 0x0000001a000a7c82 */ /* 0x000fe20008000000 */
[----:B------:R-:W-:Y:S01]  /*1f00*/  UMOV UR11, UR19 ;  /* 0x00000013000b7c82 */ /* 0x000fe20008000000 */
[----:B------:R-:W-:Y:S01]  /*1f10*/  UMOV UR12, UR36 ;  /* 0x00000024000c7c82 */ /* 0x000fe20008000000 */
[----:B------:R-:W-:Y:S01]  /*1f20*/  UMOV UR9, UR33 ;  /* 0x0000002100097c82 */ /* 0x000fe20008000000 */
[----:B------:R4:W-:Y:S01]  /*1f30*/  UTMALDG.3D.MULTICAST.2CTA [UR24], [UR22], UR7, desc[UR40] ;  /* 0x00002818160073b4 */ /* 0x0009e20008211807 */
[----:B------:R4:W-:Y:S01]  /*1f40*/  UTMALDG.3D.2CTA [UR16], [UR14], desc[UR40] ;  /* 0x000028100e0075b4 */ /* 0x0009e20008211000 */
[----:B------:R4:W-:Y:S02]  /*1f50*/  UTMALDG.3D.2CTA [UR8], [UR14], desc[UR40] ;  /* 0x000028080e0075b4 */ /* 0x0009e40008211000 */
[----:B----4-:R-:W-:Y:S01]  /*1f60*/  NOP ;  /* 0x0000000000007918 */ /* 0x010fe20000000000 */
.L_x_32:
[----:B------:R-:W-:Y:S05]  /*1f70*/  BSYNC.RECONVERGENT B0 ;  /* 0x0000000000007941 */ /* 0x000fea0003800200 */
.L_x_31:
[----:B------:R-:W-:Y:S01]  /*1f80*/  UIADD3 UR26, UPT, UPT, UR26, 0x40, URZ ;  /* 0x000000401a1a7890 */ /* 0x000fe2000fffe0ff */
[----:B------:R-:W-:Y:S01]  /*1f90*/  UMOV UR6, UR29 ;  /* 0x0000001d00067c82 */ /* 0x000fe20008000000 */
[----:B------:R-:W-:Y:S01]  /*1fa0*/  UMOV UR13, UR39 ;  /* 0x00000027000d7c82 */ /* 0x000fe20008000000 */
[----:B------:R-:W-:Y:S09]  /*1fb0*/  BRA.U UP2, `(.L_x_33) ;  /* 0xfffffff902fc7547 */ /* 0x000ff2000b83ffff */
.L_x_25:
[----:B------:R-:W-:Y:S01]  /*1fc0*/  ULEA UR4, UR29, UR21, 0x3 ;  /* 0x000000151d047291 */ /* 0x000fe2000f8e18ff */
[----:B-1----:R-:W-:Y:S01]  /*1fd0*/  SHF.L.U32 R0, R12, 0x1f, RZ ;  /* 0x0000001f0c007819 */ /* 0x002fe200000006ff */
[----:B------:R-:W-:Y:S01]  /*1fe0*/  @!P2 SYNCS.ARRIVE.TRANS64.A1T0 RZ, [UR21+0x88], RZ ;  /* 0x000088ffffffa9a7 */ /* 0x000fe20008100015 */
[----:B------:R-:W-:-:S06]  /*1ff0*/  UISETP.GT.AND UP0, UPT, UR51, UR50, UPT ;  /* 0x000000323300728c */ /* 0x000fcc000bf04270 */
[----:B--23--:R1:W2:Y:S03]  /*2000*/  SYNCS.PHASECHK.TRANS64.TRYWAIT P1, [UR4+0x20], R0 ;  /* 0x00002000ff0075a7 */ /* 0x00c2a60008021104 */
[----:B------:R-:W-:Y:S05]  /*2010*/  BRA.U !UP0, `(.L_x_34) ;  /* 0x0000000508087547 */ /* 0x000fea000b800000 */
[----:B------:R-:W-:Y:S01]  /*2020*/  UIADD3 UR30, UPT, UPT, UR54, UR13, URZ ;  /* 0x0000000d361e7290 */ /* 0x000fe2000fffe0ff */
[----:B------:R-:W-:-:S11]  /*2030*/  UMOV UR7, UR29 ;  /* 0x0000001d00077c82 */ /* 0x000fd60008000000 */
.L_x_42:
[----:B------:R-:W-:Y:S01]  /*2040*/  ULEA UR6, UR7, UR21, 0x3 ;  /* 0x0000001507067291 */ /* 0x000fe2000f8e18ff */
[----:B--2---:R-:W-:Y:S01]  /*2050*/  @P4 MOV R2, 0x14000 ;  /* 0x0001400000024802 */ /* 0x004fe20000000f00 */
[----:B--23--:R-:W-:Y:S10]  /*2060*/  @P1 BRA `(.L_x_35) ;  /* 0x00000000000c1947 */ /* 0x00cff40003800000 */
[----:B------:R-:W-:-:S04]  /*2070*/  SHF.L.U32 R3, R12, 0x1f, RZ ;  /* 0x0000001f0c037819 */ /* 0x000fc800000006ff */
[----:B------:R-:W2:Y:S02]  /*2080*/  SYNCS.PHASECHK.TRANS64.TRYWAIT P0, [UR6+0x20], R3 ;  /* 0x00002003ff0075a7 */ /* 0x000ea40008001106 */
[----:B--2---:R-:W-:Y:S05]  /*2090*/  @!P0 BRA `(.L_x_36) ;  /* 0x0000006800988947 */ /* 0x004fea0003800000 */
.L_x_35:
[----:B------:R2:W-:Y:S01]  /*20a0*/  @P4 SYNCS.ARRIVE.TRANS64 RZ, [UR6], R2 ;  /* 0x00000002ffff49a7 */ /* 0x0005e20008000006 */
[----:B------:R-:W-:-:S04]  /*20b0*/  ULOP3.LUT UR4, UR38, 0x2, URZ, 0xfc, !UPT ;  /* 0x0000000226047892 */ /* 0x000fc8000f8efcff */
[----:B------:R-:W-:-:S09]  /*20c0*/  UISETP.NE.AND UP0, UPT, UR4, 0x2, UPT ;  /* 0x000000020400788c */ /* 0x000fd2000bf05270 */
[----:B------:R-:W-:Y:S05]  /*20d0*/  BRA.U UP0, `(.L_x_37) ;  /* 0x0000000100047547 */ /* 0x000fea000b800000 */
[----:B------:R-:W-:Y:S05]  /*20e0*/  BPT.TRAP 0x1 ;  /* 0x000000040000795c */ /* 0x000fea0000300000 */
.L_x_37:
[----:B------:R-:W-:Y:S04]  /*20f0*/  BSSY.RECONVERGENT B0, `(.L_x_38) ;  /* 0x0000003000007945 */ /* 0x000fe80003800200 */
[----:B------:R-:W-:Y:S05]  /*2100*/  @!P3 BRA `(.L_x_39) ;  /* 0x000000000004b947 */ /* 0x000fea0003800000 */
[----:B------:R-:W-:Y:S05]  /*2110*/  BPT.TRAP 0x1 ;  /* 0x000000040000795c */ /* 0x000fea0000300000 */
.L_x_39:
[----:B------:R-:W-:Y:S05]  /*2120*/  BSYNC.RECONVERGENT B0 ;  /* 0x0000000000007941 */ /* 0x000fea0003800200 */
.L_x_38:
        /* <DEDUP_REMOVED lines=14> */
[----:B------:R-:W-:Y:S02]  /*2210*/  USHF.L.U32 UR34, UR13, 0x6, URZ ;  /* 0x000000060d227899 */ /* 0x000fe400080006ff */
[----:B------:R-:W-:Y:S02]  /*2220*/  ULEA UR24, UR24, UR21, 0x2 ;  /* 0x0000001518187291 */ /* 0x000fe4000f8e10ff */
[----:B------:R-:W-:-:S02]  /*2230*/  UIADD3 UR22, UP0, UPT, UR44, 0x180, URZ ;  /* 0x000001802c167890 */ /* 0x000fc4000ff1e0ff */
[----:B------:R-:W-:Y:S02]  /*2240*/  UIADD3 UR4, UPT, UPT, UR21, UR4, URZ ;  /* 0x0000000415047290 */ /* 0x000fe4000fffe0ff */
[----:B------:R-:W-:Y:S02]  /*2250*/  ULOP3.LUT UR33, UR6, 0xfefffff8, URZ, 0xc0, !UPT ;  /* 0xfefffff806217892 */ /* 0x000fe4000f8ec0ff */
[----:B------:R-:W-:Y:S02]  /*2260*/  UIADD3.X UR15, UPT, UPT, URZ, UR45, URZ, UP1, !UPT ;  /* 0x0000002dff0f7290 */ /* 0x000fe40008ffe4ff */
[----:B------:R-:W-:Y:S02]  /*2270*/  UIADD3 UR32, UPT, UPT, UR24, 0x8400, URZ ;  /* 0x0000840018207890 */ /* 0x000fe4000fffe0ff */
[----:B------:R-:W-:Y:S02]  /*2280*/  UPRMT UR5, URZ, 0x5410, UR31 ;  /* 0x00005410ff057896 */ /* 0x000fe4000800001f */
[----:B------:R-:W-:-:S02]  /*2290*/  UIADD3 UR26, UPT, UPT, UR34, 0x20, URZ ;  /* 0x00000020221a7890 */ /* 0x000fc4000fffe0ff */
[----:B------:R-:W-:Y:S02]  /*22a0*/  UIADD3 UR24, UPT, UPT, UR24, 0xc400, URZ ;  /* 0x0000c40018187890 */ /* 0x000fe4000fffe0ff */
        /* <DEDUP_REMOVED lines=20> */
.L_x_41:
[----:B------:R-:W-:Y:S05]  /*23f0*/  BSYNC.RECONVERGENT B0 ;  /* 0x0000000000007941 */ /* 0x000fea0003800200 */
.L_x_40:
[----:B------:R-:W-:Y:S01]  /*2400*/  UIADD3 UR13, UPT, UPT, UR13, 0x1, URZ ;  /* 0x000000010d0d7890 */ /* 0x000fe2000fffe0ff */
[----:B------:R-:W-:-:S03]  /*2410*/  UMOV UR7, UR29 ;  /* 0x0000001d00077c82 */ /* 0x000fc60008000000 */
[----:B------:R-:W-:-:S09]  /*2420*/  UISETP.NE.AND UP0, UPT, UR13, UR30, UPT ;  /* 0x0000001e0d00728c */ /* 0x000fd2000bf05270 */
[----:B------:R-:W-:Y:S05]  /*2430*/  BRA.U UP0, `(.L_x_42) ;  /* 0xfffffffd00007547 */ /* 0x000fea000b83ffff */
.L_x_34:
[C---:B------:R-:W-:Y:S01]  /*2440*/  LEA R3, R11.reuse, UR21, 0x3 ;  /* 0x000000150b037c11 */ /* 0x040fe2000f8e18ff */
[----:B------:R-:W-:Y:S01]  /*2450*/  NOP ;  /* 0x0000000000007918 */ /* 0x000fe20000000000 */
[----:B-1----:R-:W-:Y:S02]  /*2460*/  SHF.L.U32 R0, R10, 0x1f, RZ ;  /* 0x0000001f0a007819 */ /* 0x002fe400000006ff */
[----:B------:R-:W-:Y:S02]  /*2470*/  LEA R4, R11, UR21, 0x4 ;  /* 0x000000150b047c11 */ /* 0x000fe4000f8e20ff */
[----:B------:R-:W1:Y:S02]  /*2480*/  SYNCS.PHASECHK.TRANS64.TRYWAIT P0, [R3+URZ+0x90], R0 ;  /* 0x00009000030075a7 */ /* 0x000e6400080011ff */
[----:B-1----:R-:W-:Y:S05]  /*2490*/  @!P0 BRA `(.L_x_43) ;  /* 0x0000006400b08947 */ /* 0x002fea0003800000 */
.L_x_156:
[----:B------:R-:W4:Y:S01]  /*24a0*/  LDS.128 R4, [R4+0x120] ;  /* 0x0001200004047984 */ /* 0x000f220000000c00 */
[----:B------:R-:W-:Y:S01]  /*24b0*/  UISETP.GE.AND UP0, UPT, UR42, 0x1, UPT ;  /* 0x000000012a00788c */ /* 0x000fe2000bf06270 */
[----:B------:R-:W-:Y:S01]  /*24c0*/  @!PT LDS RZ, [RZ] ;  /* 0x00000000fffff984 */ /* 0x000fe20000000800 */
[----:B------:R-:W-:Y:S01]  /*24d0*/  @!PT LDS RZ, [RZ] ;  /* 0x00000000fffff984 */ /* 0x000fe20000000800 */
[----:B------:R-:W-:Y:S01]  /*24e0*/  @!PT LDS RZ, [RZ] ;  /* 0x00000000fffff984 */ /* 0x000fe20000000800 */
[----:B------:R-:W-:Y:S01]  /*24f0*/  @!PT LDS RZ, [RZ] ;  /* 0x00000000fffff984 */ /* 0x000fe20000000800 */
[----:B------:R1:W-:Y:S06]  /*2500*/  MEMBAR.ALL.CTA ;  /* 0x0000000000007992 */ /* 0x0003ec0000008000 */
[----:B-1----:R-:W1:Y:S01]  /*2510*/  FENCE.VIEW.ASYNC.S ;  /* 0x00000000000073c6 */ /* 0x002e620000000000 */
[----:B----4-:R-:W-:-:S13]  /*2520*/  LOP3.LUT P0, RZ, R6, 0x1, RZ, 0xc0, !PT ;  /* 0x0000000106ff7812 */ /* 0x010fda000780c0ff */
[----:B-1----:R-:W-:Y:S01]  /*2530*/  VOTEU.ANY UP1, P0 ;  /* 0x0000000000ff7886 */ /* 0x002fe20000020100 */
[----:B------:R-:W-:-:S13]  /*2540*/  PLOP3.LUT P0, PT, PT, PT, UP1, 0x80, 0x8 ;  /* 0x000000000008781c */ /* 0x000fda0003f0f018 */
[----:B------:R-:W-:Y:S02]  /*2550*/  @P0 LOP3.LUT R0, R5, 0xffff, RZ, 0xc0, !PT ;  /* 0x0000ffff05000812 */ /* 0x000fe400078ec0ff */
[----:B--2---:R-:W-:Y:S02]  /*2560*/  @P0 MOV R2, R4 ;  /* 0x0000000400020202 */ /* 0x004fe40000000f00 */
[----:B------:R-:W-:Y:S01]  /*2570*/  @P0 R2UR UR5, R0 ;  /* 0x00000000000502ca */ /* 0x000fe200000e0000 */
[----:B------:R-:W-:Y:S01]  /*2580*/  VIADD R0, R3, 0xa0 ;  /* 0x000000a003007836 */ /* 0x000fe20000000000 */
[----:B------:R-:W-:Y:S02]  /*2590*/  @P0 SHF.R.U32.HI R4, RZ, 0x10, R5 ;  /* 0x00000010ff040819 */ /* 0x000fe40000011605 */
[----:B------:R-:W-:Y:S02]  /*25a0*/  @P0 R2UR UR6, R2 ;  /* 0x00000000020602ca */ /* 0x000fe400000e0000 */
[----:B------:R-:W-:-:S02]  /*25b0*/  PRMT R0, RZ, 0x654, R0 ;  /* 0x00000654ff007816 */ /* 0x000fc40000000000 */
[----:B------:R-:W-:Y:S02]  /*25c0*/  @P0 R2UR UR4, R4 ;  /* 0x00000000040402ca */ /* 0x000fe400000e0000 */
[----:B------:R1:W-:Y:S03]  /*25d0*/  SYNCS.ARRIVE.TRANS64.RED.A1T0 RZ, [R0+URZ], RZ ;  /* 0x000000ff00ff79a7 */ /* 0x0003e600081004ff */
[----:B------:R-:W-:-:S04]  /*25e0*/  @UP1 UMOV UR43, UR5 ;  /* 0x00000005002b1c82 */ /* 0x000fc80008000000 */
[----:B------:R-:W-:-:S04]  /*25f0*/  @UP1 UMOV UR46, UR6 ;  /* 0x00000006002e1c82 */ /* 0x000fc80008000000 */
[----:B------:R-:W-:Y:S01]  /*2600*/  @UP1 UMOV UR36, UR4 ;  /* 0x0000000400241c82 */ /* 0x000fe20008000000 */
[----:B------:R-:W-:Y:S05]  /*2610*/  BRA.U !UP0, `(.L_x_44) ;  /* 0x0000000108d47547 */ /* 0x000fea000b800000 */
[----:B------:R-:W2:Y:S01]  /*2620*/  LDCU.128 UR12, c[0x0][0xb10] ;  /* 0x00016200ff0c77ac */ /* 0x000ea20008000c00 */
[----:B------:R-:W4:Y:S01]  /*2630*/  LDCU UR22, c[0x0][0xb20] ;  /* 0x00016400ff1677ac */ /* 0x000f220008000800 */
[----:B------:R-:W3:Y:S01]  /*2640*/  LDCU UR20, c[0x0][0xb0c] ;  /* 0x00016180ff1477ac */ /* 0x000ee20008000800 */
[----:B------:R-:W1:Y:S01]  /*2650*/  LDCU.64 UR8, c[0x0][0xb28] ;  /* 0x00016500ff0877ac */ /* 0x000e620008000a00 */
[----:B------:R-:W-:Y:S02]  /*2660*/  UISETP.NE.AND UP3, UPT, UR42, 0x1, UPT ;  /* 0x000000012a00788c */ /* 0x000fe4000bf65270 */
[----:B--2---:R-:W-:Y:S02]  /*2670*/  UIMAD.WIDE.U32 UR6, UR48, UR15, URZ ;  /* 0x0000000f300672a5 */ /* 0x004fe4000f8e00ff */
[----:B------:R-:W-:Y:S02]  /*2680*/  UIMAD.WIDE.U32 UR4, UR49, UR12, URZ ;  /* 0x0000000c310472a5 */ /* 0x000fe4000f8e00ff */
[----:B------:R-:W-:-:S02]  /*2690*/  UISETP.NE.AND UP0, UPT, UR14, 0x1, UPT ;  /* 0x000000010e00788c */ /* 0x000fc4000bf05270 */
[----:B------:R-:W-:Y:S01]  /*26a0*/  UIMAD.WIDE.U32 UR18, UR43, UR15, URZ ;  /* 0x0000000f2b1272a5 */ /* 0x000fe2000f8e00ff */
[----:B------:R-:W-:Y:S02]  /*26b0*/  UMOV UR6, UR7 ;  /* 0x0000000700067c82 */ /* 0x000fe40008000000 */
[----:B------:R-:W-:Y:S01]  /*26c0*/  UMOV UR4, UR5 ;  /* 0x0000000500047c82 */ /* 0x000fe20008000000 */
[----:B----4-:R-:W-:Y:S02]  /*26d0*/  USHF.R.U32.HI UR6, URZ, UR22, UR6 ;  /* 0x00000016ff067299 */ /* 0x010fe40008011606 */
[----:B---3--:R-:W-:Y:S02]  /*26e0*/  UISETP.NE.AND UP2, UPT, UR20, 0x1, UPT ;  /* 0x000000011400788c */ /* 0x008fe4000bf45270 */
[----:B------:R-:W-:Y:S02]  /*26f0*/  USHF.R.U32.HI UR4, URZ, UR13, UR4 ;  /* 0x0000000dff047299 */ /* 0x000fe40008011604 */
[----:B------:R-:W-:-:S02]  /*2700*/  USEL UR5, UR48, UR6, !UP0 ;  /* 0x0000000630057287 */ /* 0x000fc4000c000000 */
[----:B------:R-:W-:Y:S02]  /*2710*/  USEL UR6, UR49, UR4, !UP2 ;  /* 0x0000000431067287 */ /* 0x000fe4000d000000 */
[----:B-1----:R-:W-:Y:S01]  /*2720*/  UIMAD.WIDE.U32 UR10, UR5, UR8, URZ ;  /* 0x00000008050a72a5 */ /* 0x002fe2000f8e00ff */
[----:B------:R-:W-:Y:S01]  /*2730*/  UMOV UR4, UR19 ;  /* 0x0000001300047c82 */ /* 0x000fe20008000000 */
[----:B------:R-:W-:Y:S02]  /*2740*/  UIMAD.WIDE.U32 UR16, UR46, UR12, URZ ;  /* 0x0000000c2e1072a5 */ /* 0x000fe4000f8e00ff */
[----:B------:R-:W-:-:S03]  /*2750*/  UIMAD.WIDE.U32 UR18, UR6, UR8, URZ ;  /* 0x00000008061272a5 */ /* 0x000fc6000f8e00ff */
[----:B------:R-:W-:Y:S01]  /*2760*/  UMOV UR10, UR11 ;  /* 0x0000000b000a7c82 */ /* 0x000fe20008000000 */
[----:B------:R-:W-:Y:S02]  /*2770*/  USHF.R.U32.HI UR4, URZ, UR22, UR4 ;  /* 0x00000016ff047299 */ /* 0x000fe40008011604 */
[----:B------:R-:W-:Y:S01]  /*2780*/  @UP3 USHF.R.U32.HI UR5, URZ, UR9, UR10 ;  /* 0x00000009ff053299 */ /* 0x000fe2000801160a */
[----:B------:R-:W-:Y:S01]  /*2790*/  UMOV UR16, UR17 ;  /* 0x0000001100107c82 */ /* 0x000fe20008000000 */
[----:B------:R-:W-:Y:S01]  /*27a0*/  UMOV UR18, UR19 ;  /* 0x0000001300127c82 */ /* 0x000fe20008000000 */
[----:B------:R-:W-:Y:S02]  /*27b0*/  USHF.R.U32.HI UR13, URZ, UR13, UR16 ;  /* 0x0000000dff0d7299 */ /* 0x000fe40008011610 */
[----:B------:R-:W-:Y:S02]  /*27c0*/  USEL UR4, UR43, UR4, !UP0 ;  /* 0x000000042b047287 */ /* 0x000fe4000c000000 */
[----:B------:R-:W-:-:S02]  /*27d0*/  @UP3 USHF.R.U32.HI UR6, URZ, UR9, UR18 ;  /* 0x00000009ff063299 */ /* 0x000fc40008011612 */
[----:B------:R-:W-:Y:S02]  /*27e0*/  UIMAD UR7, UR42, UR5, URZ ;  /* 0x000000052a0772a4 */ /* 0x000fe4000f8e02ff */
[----:B------:R-:W-:Y:S02]  /*27f0*/  USEL UR5, UR46, UR13, !UP2 ;  /* 0x0000000d2e057287 */ /* 0x000fe4000d000000 */
[----:B------:R-:W-:Y:S02]  /*2800*/  UIMAD UR10, UR42, UR6, URZ ;  /* 0x000000062a0a72a4 */ /* 0x000fe4000f8e02ff */
[----:B------:R-:W-:Y:S02]  /*2810*/  UISETP.GE.AND UP0, UPT, UR4, UR7, UPT ;  /* 0x000000070400728c */ /* 0x000fe4000bf06270 */
[----:B------:R-:W-:Y:S02]  /*2820*/  UIMAD.WIDE.U32 UR12, UR4, UR8, URZ ;  /* 0x00000008040c72a5 */ /* 0x000fe4000f8e00ff */
[----:B------:R-:W-:-:S02]  /*2830*/  UISETP.GE.OR UP0, UPT, UR5, UR10, UP0 ;  /* 0x0000000a0500728c */ /* 0x000fc40008706670 */
        /* <DEDUP_REMOVED lines=19> */
.L_x_44:
[----:B------:R-:W2:Y:S02]  /*2970*/  LDCU UR4, c[0x0][0xb30] ;  /* 0x00016600ff0477ac */ /* 0x000ea40008000800 */
[----:B--2---:R-:W-:-:S09]  /*2980*/  UISETP.NE.AND UP0, UPT, UR4, 0x1, UPT ;  /* 0x000000010400788c */ /* 0x004fd2000bf05270 */
[----:B------:R-:W-:Y:S05]  /*2990*/  BRA.U UP0, `(.L_x_45) ;  /* 0x0000000100447547 */ /* 0x000fea000b800000 */
[----:B------:R-:W2:Y:S01]  /*29a0*/  LDCU.128 UR8, c[0x0][0xb10] ;  /* 0x00016200ff0877ac */ /* 0x000ea20008000c00 */
[----:B------:R-:W4:Y:S01]  /*29b0*/  LDCU UR12, c[0x0][0xb0c] ;  /* 0x00016180ff0c77ac */ /* 0x000f220008000800 */
[----:B------:R-:W1:Y:S01]  /*29c0*/  LDCU UR13, c[0x0][0xb20] ;  /* 0x00016400ff0d77ac */ /* 0x000e620008000800 */
[----:B--2---:R-:W-:Y:S02]  /*29d0*/  UIMAD.WIDE.U32 UR6, UR46, UR8, URZ ;  /* 0x000000082e0672a5 */ /* 0x004fe4000f8e00ff */
[----:B------:R-:W-:Y:S02]  /*29e0*/  UIMAD.WIDE.U32 UR4, UR43, UR11, URZ ;  /* 0x0000000b2b0472a5 */ /* 0x000fe4000f8e00ff */
[----:B----4-:R-:W-:Y:S02]  /*29f0*/  UISETP.NE.AND UP2, UPT, UR12, 0x1, UPT ;  /* 0x000000010c00788c */ /* 0x010fe4000bf45270 */
[----:B------:R-:W-:Y:S01]  /*2a00*/  UISETP.NE.AND UP0, UPT, UR10, 0x1, UPT ;  /* 0x000000010a00788c */ /* 0x000fe2000bf05270 */
[----:B------:R-:W-:-:S02]  /*2a10*/  UMOV UR6, UR7 ;  /* 0x0000000700067c82 */ /* 0x000fc40008000000 */
[----:B------:R-:W-:Y:S01]  /*2a20*/  UMOV UR4, UR5 ;  /* 0x0000000500047c82 */ /* 0x000fe20008000000 */
[----:B------:R-:W-:Y:S02]  /*2a30*/  USHF.R.U32.HI UR9, URZ, UR9, UR6 ;  /* 0x00000009ff097299 */ /* 0x000fe40008011606 */
[----:B-1----:R-:W-:Y:S02]  /*2a40*/  USHF.R.U32.HI UR4, URZ, UR13, UR4 ;  /* 0x0000000dff047299 */ /* 0x002fe40008011604 */
[----:B------:R-:W-:Y:S02]  /*2a50*/  USEL UR5, UR46, UR9, !UP2 ;  /* 0x000000092e057287 */ /* 0x000fe4000d000000 */
[----:B------:R-:W-:-:S04]  /*2a60*/  USEL UR4, UR43, UR4, !UP0 ;  /* 0x000000042b047287 */ /* 0x000fc8000c000000 */
[----:B------:R-:W-:Y:S02]  /*2a70*/  UIADD3 UR6, UPT, UPT, UR5, -UR4, URZ ;  /* 0x8000000405067290 */ /* 0x000fe4000fffe0ff */
[----:B------:R-:W-:Y:S02]  /*2a80*/  UIADD3 UR4, UPT, UPT, -UR5, UR4, URZ ;  /* 0x0000000405047290 */ /* 0x000fe4000fffe1ff */
[----:B------:R-:W-:Y:S02]  /*2a90*/  UIMAD UR43, UR6, UR10, UR43 ;  /* 0x0000000a062b72a4 */ /* 0x000fe4000f8e022b */
[----:B------:R-:W-:-:S12]  /*2aa0*/  UIMAD UR46, UR4, UR12, UR46 ;  /* 0x0000000c042e72a4 */ /* 0x000fd8000f8e022e */
.L_x_45:
[----:B------:R-:W-:Y:S01]  /*2ab0*/  VIADD R11, R11, 0x1 ;  /* 0x000000010b0b7836 */ /* 0x000fe20000000000 */
[----:B------:R-:W-:Y:S01]  /*2ac0*/  R2UR UR4, R53 ;  /* 0x00000000350472ca */ /* 0x000fe200000e0000 */
[----:B------:R-:W-:Y:S01]  /*2ad0*/  UIADD3 UR20, UPT, UPT, UR43, UR63, URZ ;  /* 0x0000003f2b147290 */ /* 0x000fe2000fffe0ff */
[----:B------:R-:W-:Y:S02]  /*2ae0*/  PLOP3.LUT P2, PT, PT, PT, PT, 0x80, 0x8 ;  /* 0x000000000008781c */ /* 0x000fe40003f4f070 */
[----:B------:R-:W-:-:S04]  /*2af0*/  ISETP.NE.AND P0, PT, R11, 0x2, PT ;  /* 0x000000020b00780c */ /* 0x000fc80003f05270 */
[----:B-1----:R-:W-:Y:S02]  /*2b00*/  SEL R0, RZ, 0x1, P0 ;  /* 0x00000001ff007807 */ /* 0x002fe40000000000 */
[----:B------:R-:W-:Y:S02]  /*2b10*/  SEL R11, R11, RZ, P0 ;  /* 0x000000ff0b0b7207 */ /* 0x000fe40000000000 */
[----:B------:R-:W-:Y:S01]  /*2b20*/  LOP3.LUT R10, R10, R0, RZ, 0x3c, !PT ;  /* 0x000000000a0a7212 */ /* 0x000fe200078e3cff */
[----:B------:R-:W-:Y:S01]  /*2b30*/  UIADD3 UR16, UPT, UPT, UR46, UR4, URZ ;  /* 0x000000042e107290 */ /* 0x000fe2000fffe0ff */
[----:B------:R-:W-:Y:S11]  /*2b40*/  BRA.U UP1, `(.L_x_46) ;  /* 0xffffffed01987547 */ /* 0x000ff6000b83ffff */
[----:B------:R-:W-:Y:S01]  /*2b50*/  UIADD3 UR21, UPT, UPT, UR21, 0x20, URZ ;  /* 0x0000002015157890 */ /* 0x000fe2000fffe0ff */
[----:B------:R-:W-:-:S03]  /*2b60*/  SHF.L.U32 R2, R12, 0x1f, RZ ;  /* 0x0000001f0c027819 */ /* 0x000fc600000006ff */
[----:B------:R-:W-:-:S09]  /*2b70*/  ULEA UR4, UR29, UR21, 0x3 ;  /* 0x000000151d047291 */ /* 0x000fd2000f8e18ff */
[----:B------:R-:W1:Y:S02]  /*2b80*/  SYNCS.PHASECHK.TRANS64.TRYWAIT P0, [UR4], R2 ;  /* 0x00000002ff0075a7 */ /* 0x000e640008001104 */
[----:B-1----:R-:W-:Y:S05]  /*2b90*/  @!P0 BRA `(.L_x_47) ;  /* 0x0000006000048947 */ /* 0x002fea0003800000 */
.L_x_158:
[----:B------:R-:W-:-:S04]  /*2ba0*/  UIADD3 UR4, UPT, UPT, UR29, 0x1, URZ ;  /* 0x000000011d047890 */ /* 0x000fc8000fffe0ff */
[----:B------:R-:W-:-:S04]  /*2bb0*/  UISETP.NE.AND UP0, UPT, UR4, 0x4, UPT ;  /* 0x000000040400788c */ /* 0x000fc8000bf05270 */
[----:B------:R-:W-:Y:S02]  /*2bc0*/  USEL UR6, URZ, 0x1, UP0 ;  /* 0x00000001ff067887 */ /* 0x000fe40008000000 */
[----:B------:R-:W-:-:S04]  /*2bd0*/  USEL UR4, UR4, URZ, UP0 ;  /* 0x000000ff04047287 */ /* 0x000fc80008000000 */
[----:B------:R-:W-:Y:S01]  /*2be0*/  ULEA UR5, UR4, UR21, 0x3 ;  /* 0x0000001504057291 */ /* 0x000fe2000f8e18ff */
[----:B-1----:R-:W-:-:S04]  /*2bf0*/  LOP3.LUT R2, R12, UR6, RZ, 0x3c, !PT ;  /* 0x000000060c027c12 */ /* 0x002fc8000f8e3cff */
[----:B------:R-:W-:-:S04]  /*2c00*/  SHF.L.U32 R3, R2, 0x1f, RZ ;  /* 0x0000001f02037819 */ /* 0x000fc800000006ff */
[----:B------:R-:W1:Y:S02]  /*2c10*/  SYNCS.PHASECHK.TRANS64.TRYWAIT P0, [UR5], R3 ;  /* 0x00000003ff0075a7 */ /* 0x000e640008001105 */
[----:B-1----:R-:W-:Y:S05]  /*2c20*/  @!P0 BRA `(.L_x_48) ;  /* 0x0000005c00f88947 */ /* 0x002fea0003800000 */
.L_x_160:
[----:B------:R-:W-:-:S04]  /*2c30*/  UIADD3 UR4, UPT, UPT, UR4, 0x1, URZ ;  /* 0x0000000104047890 */ /* 0x000fc8000fffe0ff */
[----:B------:R-:W-:-:S04]  /*2c40*/  UISETP.NE.AND UP0, UPT, UR4, 0x4, UPT ;  /* 0x000000040400788c */ /* 0x000fc8000bf05270 */
[----:B------:R-:W-:Y:S02]  /*2c50*/  USEL UR6, URZ, 0x1, UP0 ;  /* 0x00000001ff067887 */ /* 0x000fe40008000000 */
[----:B------:R-:W-:-:S04]  /*2c60*/  USEL UR4, UR4, URZ, UP0 ;  /* 0x000000ff04047287 */ /* 0x000fc80008000000 */
[----:B------:R-:W-:Y:S01]  /*2c70*/  ULEA UR5, UR4, UR21, 0x3 ;  /* 0x0000001504057291 */ /* 0x000fe2000f8e18ff */
[----:B------:R-:W-:-:S04]  /*2c80*/  LOP3.LUT R2, R2, UR6, RZ, 0x3c, !PT ;  /* 0x0000000602027c12 */ /* 0x000fc8000f8e3cff */
[----:B-1----:R-:W-:-:S04]  /*2c90*/  SHF.L.U32 R3, R2, 0x1f, RZ ;  /* 0x0000001f02037819 */ /* 0x002fc800000006ff */
[----:B------:R-:W1:Y:S02]  /*2ca0*/  SYNCS.PHASECHK.TRANS64.TRYWAIT P0, [UR5], R3 ;  /* 0x00000003ff0075a7 */ /* 0x000e640008001105 */
[----:B-1----:R-:W-:Y:S05]  /*2cb0*/  @!P0 BRA `(.L_x_49) ;  /* 0x0000005c00ec8947 */ /* 0x002fea0003800000 */
.L_x_162:
[----:B------:R-:W-:-:S04]  /*2cc0*/  UIADD3 UR4, UPT, UPT, UR4, 0x1, URZ ;  /* 0x0000000104047890 */ /* 0x000fc8000fffe0ff */
[----:B------:R-:W-:-:S04]  /*2cd0*/  UISETP.NE.AND UP0, UPT, UR4, 0x4, UPT ;  /* 0x000000040400788c */ /* 0x000fc8000bf05270 */
[----:B------:R-:W-:Y:S02]  /*2ce0*/  USEL UR5, URZ, 0x1, UP0 ;  /* 0x00000001ff057887 */ /* 0x000fe40008000000 */
[----:B------:R-:W-:-:S04]  /*2cf0*/  USEL UR4, UR4, URZ, UP0 ;  /* 0x000000ff04047287 */ /* 0x000fc80008000000 */
[----:B------:R-:W-:Y:S01]  /*2d00*/  ULEA UR4, UR4, UR21, 0x3 ;  /* 0x0000001504047291 */ /* 0x000fe2000f8e18ff */
[----:B------:R-:W-:-:S04]  /*2d10*/  LOP3.LUT R2, R2, UR5, RZ, 0x3c, !PT ;  /* 0x0000000502027c12 */ /* 0x000fc8000f8e3cff */
[----:B------:R-:W-:Y:S01]  /*2d20*/  SHF.L.U32 R2, R2, 0x1f, RZ ;  /* 0x0000001f02027819 */ /* 0x000fe200000006ff */
[----:B-1----:R-:W-:-:S07]  /*2d30*/  IMAD.U32 R0, RZ, RZ, UR4 ;  /* 0x00000004ff007e24 */ /* 0x002fce000f8e00ff */
.L_x_50:
[----:B-1----:R1:W2:Y:S02]  /*2d40*/  SYNCS.PHASECHK.TRANS64.TRYWAIT P0, [R0+URZ], R2 ;  /* 0x00000002000075a7 */ /* 0x0022a400080011ff */
[----:B--2---:R-:W-:Y:S05]  /*2d50*/  @!P0 NANOSLEEP.SYNCS 0x989680 ;  /* 0x009896800000895d */ /* 0x004fea0003900000 */
[----:B------:R-:W2:Y:S02]  /*2d60*/  @!P0 SYNCS.PHASECHK.TRANS64 P0, [R0+URZ], R2 ;  /* 0x00000002000085a7 */ /* 0x000ea400080010ff */
[----:B--2---:R-:W-:Y:S05]  /*2d70*/  @P0 EXIT ;  /* 0x000000000000094d */ /* 0x004fea0003800000 */
[----:B------:R-:W-:Y:S05]  /*2d80*/  BRA `(.L_x_50) ;  /* 0xfffffffc00ec7947 */ /* 0x000fea000383ffff */
.L_x_22:
[----:B------:R-:W-:-:S04]  /*2d90*/  UISETP.NE.AND UP0, UPT, UR47, URZ, UPT ;  /* 0x000000ff2f00728c */ /* 0x000fc8000bf05270 */
[----:B------:R-:W-:-:S09]  /*2da0*/  UISETP.NE.OR UP0, UPT, UR18, 0x1, UP0 ;  /* 0x000000011200788c */ /* 0x000fd20008705670 */
[----:B------:R-:W-:Y:S05]  /*2db0*/  BRA.U UP0, `(.L_x_51) ;  /* 0x0000000500487547 */ /* 0x000fea000b800000 */
[----:B------:R-:W-:Y:S01]  /*2dc0*/  ISETP.GE.U32.AND P2, PT, R0, 0x4, PT ;  /* 0x000000040000780c */ /* 0x000fe20003f46070 */
[----:B------:R-:W-:Y:S01]  /*2dd0*/  IMAD.MOV.U32 R12, RZ, RZ, 0x1 ;  /* 0x00000001ff0c7424 */ /* 0x000fe200078e00ff */
[----:B------:R-:W-:Y:S02]  /*2de0*/  CS2R R10, SRZ ;  /* 0x00000000000a7805 */ /* 0x000fe4000001ff00 */
[----:B------:R-:W-:Y:S01]  /*2df0*/  CS2R R8, SRZ ;  /* 0x0000000000087805 */ /* 0x000fe2000001ff00 */
[----:B------:R-:W-:Y:S01]  /*2e00*/  UMOV UR6, 0x400 ;  /* 0x0000040000067882 */ /* 0x000fe20000000000 */
[----:B------:R-:W-:Y:S01]  /*2e10*/  UMOV UR5, URZ ;  /* 0x000000ff00057c82 */ /* 0x000fe20008000000 */
[----:B------:R-:W-:-:S12]  /*2e20*/  ULEA UR6, UR47, UR6, 0x18 ;  /* 0x000000062f067291 */ /* 0x000fd8000f8ec0ff */
.L_x_55:
[----:B------:R-:W-:Y:S02]  /*2e30*/  LEA R2, R8, UR6, 0x3 ;  /* 0x0000000608027c11 */ /* 0x000fe4000f8e18ff */
[----:B------:R-:W-:-:S03]  /*2e40*/  SHF.L.U32 R4, R9, 0x1f, RZ ;  /* 0x0000001f09047819 */ /* 0x000fc600000006ff */
[----:B------:R-:W-:Y:S01]  /*2e50*/  VIADD R5, R2, 0x100 ;  /* 0x0000010002057836 */ /* 0x000fe20000000000 */
[----:B------:R-:W1:Y:S02]  /*2e60*/  SYNCS.PHASECHK.TRANS64.TRYWAIT P0, [R2+URZ+0xf0], R4 ;  /* 0x0000f004020075a7 */ /* 0x000e6400080011ff */
[----:B-1----:R-:W-:Y:S05]  /*2e70*/  @!P0 BRA `(.L_x_52) ;  /* 0x0000005c00948947 */ /* 0x002fea0003800000 */
.L_x_163:
[----:B------:R-:W-:Y:S01]  /*2e80*/  ULEA UR4, UR5, UR6, 0x3 ;  /* 0x0000000605047291 */ /* 0x000fe2000f8e18ff */
[----:B-1----:R-:W-:Y:S01]  /*2e90*/  PRMT R2, RZ, 0x654, R5 ;  /* 0x00000654ff027816 */ /* 0x002fe20000000005 */
[----:B------:R-:W-:Y:S01]  /*2ea0*/  @!P2 IMAD.MOV.U32 R4, RZ, RZ, 0x10 ;  /* 0x00000010ff04a424 */ /* 0x000fe200078e00ff */
[----:B------:R-:W-:Y:S01]  /*2eb0*/  SHF.L.U32 R5, R12, 0x1f, RZ ;  /* 0x0000001f0c057819 */ /* 0x000fe200000006ff */
[----:B------:R-:W-:Y:S01]  /*2ec0*/  UIADD3 UR7, UPT, UPT, UR4, 0x90, URZ ;  /* 0x0000009004077890 */ /* 0x000fe2000fffe0ff */
[----:B------:R1:W-:Y:S05]  /*2ed0*/  SYNCS.ARRIVE.TRANS64.RED.A1T0 RZ, [R2+URZ], RZ ;  /* 0x000000ff02ff79a7 */ /* 0x0003ea00081004ff */
[----:B------:R-:W-:Y:S01]  /*2ee0*/  IMAD.U32 R6, RZ, RZ, UR7 ;  /* 0x00000007ff067e24 */ /* 0x000fe2000f8e00ff */
[----:B------:R-:W2:Y:S04]  /*2ef0*/  SYNCS.PHASECHK.TRANS64.TRYWAIT P0, [UR4+0xa0], R5 ;  /* 0x0000a005ff0075a7 */ /* 0x000ea80008001104 */
[----:B------:R-:W-:Y:S01]  /*2f00*/  PRMT R6, R0, 0x654, R6 ;  /* 0x0000065400067816 */ /* 0x000fe20000000006 */
[----:B-12---:R-:W-:Y:S06]  /*2f10*/  @!P0 BRA `(.L_x_53) ;  /* 0x0000005c00808947 */ /* 0x006fec0003800000 */
.L_x_165:
[----:B------:R-:W-:Y:S01]  /*2f20*/  ULEA UR8, UR5, UR6, 0x4 ;  /* 0x0000000605087291 */ /* 0x000fe2000f8e20ff */
[----:B------:R-:W-:Y:S01]  /*2f30*/  SEL R3, R6, R3, !P2 ;  /* 0x0000000306037207 */ /* 0x000fe20005000000 */
[----:B------:R-:W-:Y:S01]  /*2f40*/  UIADD3 UR9, UPT, UPT, UR4, 0x90, URZ ;  /* 0x0000009004097890 */ /* 0x000fe2000fffe0ff */
[----:B-1----:R-:W-:Y:S01]  /*2f50*/  LEA R2, R11, UR6, 0x3 ;  /* 0x000000060b027c11 */ /* 0x002fe2000f8e18ff */
[----:B------:R-:W-:Y:S01]  /*2f60*/  UIADD3 UR8, UPT, UPT, UR8, 0x120, URZ ;  /* 0x0000012008087890 */ /* 0x000fe2000fffe0ff */
[----:B------:R1:W-:Y:S01]  /*2f70*/  @!P2 SYNCS.ARRIVE.TRANS64.RED RZ, [R3+URZ], R4 ;  /* 0x0000000403ffa9a7 */ /* 0x0003e200080004ff */
[----:B------:R-:W-:Y:S01]  /*2f80*/  UIADD3 UR4, UPT, UPT, UR5, 0x1, URZ ;  /* 0x0000000105047890 */ /* 0x000fe2000fffe0ff */
[----:B------:R-:W-:-:S03]  /*2f90*/  VIADD R8, R8, 0x1 ;  /* 0x0000000108087836 */ /* 0x000fc60000000000 */
[----:B------:R-:W-:Y:S02]  /*2fa0*/  UISETP.NE.AND UP0, UPT, UR4, 0x2, UPT ;  /* 0x000000020400788c */ /* 0x000fe4000bf05270 */
[----:B------:R-:W-:Y:S01]  /*2fb0*/  ISETP.NE.AND P0, PT, R8, 0x2, PT ;  /* 0x000000020800780c */ /* 0x000fe20003f05270 */
[----:B------:R-:W-:Y:S06]  /*2fc0*/  UGETNEXTWORKID.BROADCAST [UR8], [UR9] ;  /* 0x00000000080073ca */ /* 0x000fec0008000100 */
[----:B------:R-:W-:Y:S02]  /*2fd0*/  USEL UR7, URZ, 0x1, UP0 ;  /* 0x00000001ff077887 */ /* 0x000fe40008000000 */
[----:B------:R-:W-:-:S04]  /*2fe0*/  USEL UR5, UR4, URZ, UP0 ;  /* 0x000000ff04057287 */ /* 0x000fc80008000000 */
[----:B------:R-:W-:Y:S02]  /*2ff0*/  LOP3.LUT R12, R12, UR7, RZ, 0x3c, !PT ;  /* 0x000000070c0c7c12 */ /* 0x000fe4000f8e3cff */
[----:B-1----:R-:W-:-:S04]  /*3000*/  SHF.L.U32 R4, R10, 0x1f, RZ ;  /* 0x0000001f0a047819 */ /* 0x002fc800000006ff */
[----:B------:R-:W1:Y:S02]  /*3010*/  SYNCS.PHASECHK.TRANS64.TRYWAIT P1, [R2+URZ+0x90], R4 ;  /* 0x00009004020075a7 */ /* 0x000e6400080211ff */
[----:B-1----:R-:W-:Y:S05]  /*3020*/  @!P1 BRA `(.L_x_54) ;  /* 0x0000005c00549947 */ /* 0x002fea0003800000 */
.L_x_166:
[C---:B-1----:R-:W-:Y:S01]  /*3030*/  LEA R4, R11.reuse, UR6, 0x4 ;  /* 0x000000060b047c11 */ /* 0x042fe2000f8e20ff */
[----:B------:R-:W-:Y:S01]  /*3040*/  VIADD R2, R2, 0xa0 ;  /* 0x000000a002027836 */ /* 0x000fe20000000000 */
[----:B------:R-:W-:Y:S01]  /*3050*/  SEL R8, R8, RZ, P0 ;  /* 0x000000ff08087207 */ /* 0x000fe20000000000 */
[----:B------:R-:W-:-:S03]  /*3060*/  VIADD R11, R11, 0x1 ;  /* 0x000000010b0b7836 */ /* 0x000fc60000000000 */
[----:B------:R-:W1:Y:S01]  /*3070*/  LDS.128 R4, [R4+0x120] ;  /* 0x0001200004047984 */ /* 0x000e620000000c00 */
[----:B------:R-:W-:Y:S02]  /*3080*/  PRMT R2, RZ, 0x654, R2 ;  /* 0x00000654ff027816 */ /* 0x000fe40000000002 */
[C---:B------:R-:W-:Y:S01]  /*3090*/  ISETP.NE.AND P1, PT, R11.reuse, 0x2, PT ;  /* 0x000000020b00780c */ /* 0x040fe20003f25270 */
[----:B------:R-:W-:Y:S01]  /*30a0*/  @!PT LDS RZ, [RZ] ;  /* 0x00000000fffff984 */ /* 0x000fe20000000800 */
[----:B------:R-:W-:Y:S01]  /*30b0*/  @!PT LDS RZ, [RZ] ;  /* 0x00000000fffff984 */ /* 0x000fe20000000800 */
[----:B------:R-:W-:Y:S01]  /*30c0*/  @!PT LDS RZ, [RZ] ;  /* 0x00000000fffff984 */ /* 0x000fe20000000800 */
[----:B------:R-:W-:Y:S01]  /*30d0*/  @!PT LDS RZ, [RZ] ;  /* 0x00000000fffff984 */ /* 0x000fe20000000800 */
[----:B------:R2:W-:Y:S06]  /*30e0*/  MEMBAR.ALL.CTA ;  /* 0x0000000000007992 */ /* 0x0005ec0000008000 */
[----:B--2---:R-:W2:Y:S01]  /*30f0*/  FENCE.VIEW.ASYNC.S ;  /* 0x00000000000073c6 */ /* 0x004ea20000000000 */
[----:B------:R-:W-:Y:S01]  /*3100*/  SEL R11, R11, RZ, P1 ;  /* 0x000000ff0b0b7207 */ /* 0x000fe20000800000 */
[----:B--2---:R2:W-:Y:S01]  /*3110*/  SYNCS.ARRIVE.TRANS64.RED.A1T0 RZ, [R2+URZ], RZ ;  /* 0x000000ff02ff79a7 */ /* 0x0045e200081004ff */
[----:B-1----:R-:W-:-:S02]  /*3120*/  LOP3.LUT P3, RZ, R6, 0x1, RZ, 0xc0, !PT ;  /* 0x0000000106ff7812 */ /* 0x002fc4000786c0ff */
[----:B------:R-:W-:-:S04]  /*3130*/  SEL R4, RZ, 0x1, P1 ;  /* 0x00000001ff047807 */ /* 0x000fc80000800000 */
[----:B------:R-:W-:Y:S02]  /*3140*/  LOP3.LUT R10, R10, R4, RZ, 0x3c, !PT ;  /* 0x000000040a0a7212 */ /* 0x000fe400078e3cff */
[----:B--2---:R-:W-:-:S04]  /*3150*/  SEL R2, RZ, 0x1, P0 ;  /* 0x00000001ff027807 */ /* 0x004fc80000000000 */
[----:B------:R-:W-:Y:S01]  /*3160*/  LOP3.LUT R9, R9, R2, RZ, 0x3c, !PT ;  /* 0x0000000209097212 */ /* 0x000fe200078e3cff */
[----:B------:R-:W-:Y:S06]  /*3170*/  @P3 BRA `(.L_x_55) ;  /* 0xfffffffc002c3947 */ /* 0x000fec000383ffff */
[----:B------:R-:W-:Y:S01]  /*3180*/  ULEA UR4, UR5, UR6, 0x3 ;  /* 0x0000000605047291 */ /* 0x000fe2000f8e18ff */
[----:B------:R-:W-:-:S08]  /*3190*/  SHF.L.U32 R2, R12, 0x1f, RZ ;  /* 0x0000001f0c027819 */ /* 0x000fd000000006ff */
[----:B------:R-:W1:Y:S02]  /*31a0*/  SYNCS.PHASECHK.TRANS64 P0, [UR4+0xa0], R2 ;  /* 0x0000a002ff0075a7 */ /* 0x000e640008001004 */
[----:B-1----:R-:W-:Y:S05]  /*31b0*/  @P0 BRA `(.L_x_56) ;  /* 0x0000000000080947 */ /* 0x002fea0003800000 */
[----:B------:R-:W1:Y:S02]  /*31c0*/  SYNCS.PHASECHK.TRANS64.TRYWAIT P0, [UR4+0xa0], R2 ;  /* 0x0000a002ff0075a7 */ /* 0x000e640008001104 */
[----:B-1----:R-:W-:Y:S05]  /*31d0*/  @!P0 BRA `(.L_x_57) ;  /* 0x0000005800fc8947 */ /* 0x002fea0003800000 */
.L_x_56:
[----:B------:R-:W-:-:S04]  /*31e0*/  UIADD3 UR7, UPT, UPT, UR5, 0x1, URZ ;  /* 0x0000000105077890 */ /* 0x000fc8000fffe0ff */
[----:B------:R-:W-:-:S04]  /*31f0*/  UISETP.NE.AND UP0, UPT, UR7, 0x2, UPT ;  /* 0x000000020700788c */ /* 0x000fc8000bf05270 */
[----:B------:R-:W-:Y:S02]  /*3200*/  USEL UR8, URZ, 0x1, UP0 ;  /* 0x00000001ff087887 */ /* 0x000fe40008000000 */
[----:B------:R-:W-:-:S04]  /*3210*/  USEL UR7, UR7, URZ, UP0 ;  /* 0x000000ff07077287 */ /* 0x000fc80008000000 */
[----:B------:R-:W-:Y:S01]  /*3220*/  ULEA UR7, UR7, UR6, 0x3 ;  /* 0x0000000607077291 */ /* 0x000fe2000f8e18ff */
[----:B-1----:R-:W-:-:S04]  /*3230*/  LOP3.LUT R2, R12, UR8, RZ, 0x3c, !PT ;  /* 0x000000080c027c12 */ /* 0x002fc8000f8e3cff */
[----:B------:R-:W-:-:S04]  /*3240*/  SHF.L.U32 R0, R2, 0x1f, RZ ;  /* 0x0000001f02007819 */ /* 0x000fc800000006ff */
[----:B------:R-:W1:Y:S02]  /*3250*/  SYNCS.PHASECHK.TRANS64 P0, [UR7+0xa0], R0 ;  /* 0x0000a000ff0075a7 */ /* 0x000e640008001007 */
[----:B-1----:R-:W-:Y:S05]  /*3260*/  @P0 EXIT ;  /* 0x000000000000094d */ /* 0x002fea0003800000 */
[----:B------:R-:W-:Y:S02]  /*3270*/  SHF.L.U32 R2, R2, 0x1f, RZ ;  /* 0x0000001f02027819 */ /* 0x000fe400000006ff */
[----:B------:R-:W-:-:S07]  /*3280*/  MOV R0, UR7 ;  /* 0x0000000700007c02 */ /* 0x000fce0008000f00 */
.L_x_58:
[----:B-1----:R1:W2:Y:S02]  /*3290*/  SYNCS.PHASECHK.TRANS64.TRYWAIT P0, [R0+URZ+0xa0], R2 ;  /* 0x0000a002000075a7 */ /* 0x0022a400080011ff */
[----:B--2---:R-:W-:Y:S05]  /*32a0*/  @!P0 NANOSLEEP.SYNCS 0x989680 ;  /* 0x009896800000895d */ /* 0x004fea0003900000 */
[----:B------:R-:W2:Y:S02]  /*32b0*/  @!P0 SYNCS.PHASECHK.TRANS64 P0, [R0+URZ+0xa0], R2 ;  /* 0x0000a002000085a7 */ /* 0x000ea400080010ff */
[----:B--2---:R-:W-:Y:S05]  /*32c0*/  @P0 EXIT ;  /* 0x000000000000094d */ /* 0x004fea0003800000 */
[----:B------:R-:W-:Y:S05]  /*32d0*/  BRA `(.L_x_58) ;  /* 0xfffffffc00ec7947 */ /* 0x000fea000383ffff */
.L_x_51:
[----:B------:R-:W-:Y:S05]  /*32e0*/  BRA.U UP4, `(.L_x_59) ;  /* 0x0000001504487547 */ /* 0x000fea000b800000 */
[----:B------:R-:W-:Y:S01]  /*32f0*/  UMOV UR4, 0x40 ;  /* 0x0000004000047882 */ /* 0x000fe20000000000 */
[----:B------:R-:W-:Y:S01]  /*3300*/  NOP ;  /* 0x0000000000007918 */ /* 0x000fe20000000000 */
[----:B------:R-:W-:Y:S01]  /*3310*/  ULEA UR5, UR47, UR4, 0x18 ;  /* 0x000000042f057291 */ /* 0x000fe2000f8ec0ff */
[----:B------:R-:W-:Y:S02]  /*3320*/  UMOV UR6, 0x400 ;  /* 0x0000040000067882 */ /* 0x000fe40000000000 */
[----:B------:R-:W-:-:S06]  /*3330*/  ULEA UR6, UR47, UR6, 0x18 ;  /* 0x000000062f067291 */ /* 0x000fcc000f8ec0ff */
[----:B------:R-:W1:Y:S02]  /*3340*/  LDS.U8 R0, [UR5+0x1c] ;  /* 0x00001c05ff007984 */ /* 0x000e640008000000 */
[----:B-1----:R-:W-:-:S13]  /*3350*/  ISETP.NE.AND P0, PT, R0, RZ, PT ;  /* 0x000000ff0000720c */ /* 0x002fda0003f05270 */
[----:B------:R-:W-:Y:S05]  /*3360*/  @P0 BRA `(.L_x_60) ;  /* 0x0000000400080947 */ /* 0x000fea0003800000 */
[----:B------:R-:W-:Y:S02]  /*3370*/  UISETP.NE.U32.AND UP1, UPT, UR68, 0x1, UPT ;  /* 0x000000014400788c */ /* 0x000fe4000bf25070 */
[----:B------:R-:W-:-:S07]  /*3380*/  UIADD3 UR7, UPT, UPT, UR5, 0x8, URZ ;  /* 0x0000000805077890 */ /* 0x000fce000fffe0ff */
[----:B------:R-:W-:Y:S05]  /*3390*/  BRA.U !UP1, `(.L_x_61) ;  /* 0x00000001099c7547 */ /* 0x000fea000b800000 */
[----:B------:R-:W-:Y:S01]  /*33a0*/  ELECT P0, URZ, PT ;  /* 0x0000000000ff782f */ /* 0x000fe20003800000 */
[----:B------:R-:W-:-:S12]  /*33b0*/  BSSY B0, `(.L_x_61) ;  /* 0x0000025000007945 */ /* 0x000fd80003800000 */
[----:B------:R-:W-:Y:S05]  /*33c0*/  @!P0 BRA `(.L_x_62) ;  /* 0x00000000008c8947 */ /* 0x000fea0003800000 */
[----:B------:R-:W-:-:S05]  /*33d0*/  UMOV UR4, 0x10 ;  /* 0x0000001000047882 */ /* 0x000fca0000000000 */
[----:B------:R-:W-:Y:S04]  /*33e0*/  DEPBAR.LE SB1, 0x36 ;  /* 0x00009d800000791a */ /* 0x000fe80000000000 */
[----:B------:R-:W1:Y:S02]  /*33f0*/  UTCATOMSWS.2CTA.FIND_AND_SET.ALIGN UP0, UR4, UR4 ;  /* 0x00000004000475e3 */ /* 0x000e640008200800 */
[----:B-1----:R-:W-:Y:S01]  /*3400*/  MOV R10, UR4 ;  /* 0x00000004000a7c02 */ /* 0x002fe20008000f00 */
[----:B------:R-:W-:Y:S06]  /*3410*/  BRA.U UP0, `(.L_x_63) ;  /* 0x0000000100187547 */ /* 0x000fec000b800000 */
.L_x_64:
[----:B------:R-:W-:Y:S05]  /*3420*/  NANOSLEEP 0x64 ;  /* 0x000000640000795d */ /* 0x000fea0003800000 */
[----:B------:R-:W-:-:S05]  /*3430*/  UMOV UR4, 0x10 ;  /* 0x0000001000047882 */ /* 0x000fca0000000000 */
[----:B------:R-:W-:Y:S04]  /*3440*/  DEPBAR.LE SB1, 0x36 ;  /* 0x00009d800000791a */ /* 0x000fe80000000000 */
[----:B------:R-:W1:Y:S02]  /*3450*/  UTCATOMSWS.2CTA.FIND_AND_SET.ALIGN UP0, UR4, UR4 ;  /* 0x00000004000475e3 */ /* 0x000e640008200800 */
[----:B-1----:R-:W-:Y:S01]  /*3460*/  MOV R10, UR4 ;  /* 0x00000004000a7c02 */ /* 0x002fe20008000f00 */
[----:B------:R-:W-:Y:S05]  /*3470*/  BRA.U !UP0, `(.L_x_64) ;  /* 0xfffffffd08e87547 */ /* 0x000fea000b83ffff */
.L_x_63:
[----:B------:R-:W1:Y:S01]  /*3480*/  LDS R6, [UR5+0x10] ;  /* 0x00001005ff067984 */ /* 0x000e620008000800 */
[----:B------:R-:W-:Y:S01]  /*3490*/  IMAD.U32 R0, RZ, RZ, UR6 ;  /* 0x00000006ff007e24 */ /* 0x000fe2000f8e00ff */
[----:B------:R-:W-:-:S03]  /*34a0*/  MOV R4, UR69 ;  /* 0x0000004500047c02 */ /* 0x000fc60008000f00 */
[----:B------:R-:W-:Y:S01]  /*34b0*/  VIADD R0, R0, 0x140 ;  /* 0x0000014000007836 */ /* 0x000fe20000000000 */
[----:B-1----:R-:W-:-:S04]  /*34c0*/  SHF.L.U32 R6, R6, 0x1f, RZ ;  /* 0x0000001f06067819 */ /* 0x002fc800000006ff */
[----:B------:R-:W1:Y:S02]  /*34d0*/  SYNCS.PHASECHK.TRANS64.TRYWAIT P0, [UR5+0x8], R6 ;  /* 0x00000806ff0075a7 */ /* 0x000e640008001105 */
[----:B-1----:R-:W-:Y:S05]  /*34e0*/  @P0 BRA `(.L_x_65) ;  /* 0x0000000000080947 */ /* 0x002fea0003800000 */
[----:B------:R-:W1:Y:S02]  /*34f0*/  SYNCS.PHASECHK.TRANS64.TRYWAIT P0, [UR5+0x8], R6 ;  /* 0x00000806ff0075a7 */ /* 0x000e640008001105 */
[----:B-1----:R-:W-:Y:S05]  /*3500*/  @!P0 BRA `(.L_x_66) ;  /* 0x0000005800488947 */ /* 0x002fea0003800000 */
.L_x_65:
[----:B------:R-:W-:Y:S01]  /*3510*/  PRMT R4, R4, 0x654, R0 ;  /* 0x0000065404047816 */ /* 0x000fe20000000000 */
[----:B------:R-:W-:Y:S01]  /*3520*/  HFMA2 R0, -RZ, RZ, 0, 5.9604644775390625e-08 ;  /* 0x00000001ff007431 */ /* 0x000fe200000001ff */
[----:B------:R-:W-:Y:S01]  /*3530*/  UPRMT UR4, UR69, 0x654, UR7 ;  /* 0x0000065445047896 */ /* 0x000fe20008000007 */
[----:B------:R-:W-:Y:S02]  /*3540*/  IMAD.MOV.U32 R8, RZ, RZ, 0xffff ;  /* 0x0000ffffff087424 */ /* 0x000fe400078e00ff */
[----:B-1----:R-:W-:Y:S02]  /*3550*/  IMAD.MOV.U32 R6, RZ, RZ, 0x4 ;  /* 0x00000004ff067424 */ /* 0x002fe400078e00ff */
[----:B------:R-:W-:Y:S01]  /*3560*/  IMAD.SHL.U32 R9, R10, 0x20, RZ ;  /* 0x000000200a097824 */ /* 0x000fe200078e00ff */
[----:B------:R-:W-:Y:S02]  /*3570*/  MOV R5, UR4 ;  /* 0x0000000400057c02 */ /* 0x000fe40008000f00 */
[-C--:B------:R-:W-:Y:S01]  /*3580*/  SHF.L.U32 R8, R8, R10.reuse, RZ ;  /* 0x0000000a08087219 */ /* 0x080fe200000006ff */
[----:B------:R1:W-:Y:S01]  /*3590*/  SYNCS.ARRIVE.TRANS64.RED RZ, [UR4], R6 ;  /* 0x00000006ffff79a7 */ /* 0x0003e20008000404 */
[----:B------:R-:W-:Y:S01]  /*35a0*/  SHF.L.U32 R7, R0, R10, RZ ;  /* 0x0000000a00077219 */ /* 0x000fe200000006ff */
[----:B------:R1:W-:Y:S04]  /*35b0*/  STS [UR6+0x140], R9 ;  /* 0x00014009ff007988 */ /* 0x0003e80008000806 */
[----:B------:R1:W-:Y:S04]  /*35c0*/  STAS [R4.64], R10 ;  /* 0x0000000a04007dbd */ /* 0x0003e8000c0008ff */
[----:B------:R1:W-:Y:S04]  /*35d0*/  ATOMS.OR RZ, [UR5+0x14], R8 ;  /* 0x00001408ffff798c */ /* 0x0003e8000b000005 */
[----:B------:R1:W-:Y:S04]  /*35e0*/  ATOMS.OR RZ, [UR5+0x18], R7 ;  /* 0x00001807ffff798c */ /* 0x0003e8000b000005 */
[----:B------:R1:W-:Y:S02]  /*35f0*/  ATOMS.XOR RZ, [UR5+0x10], R0 ;  /* 0x00001000ffff798c */ /* 0x0003e4000b800005 */
.L_x_62:
[----:B------:R-:W-:Y:S05]  /*3600*/  BSYNC B0 ;  /* 0x0000000000007941 */ /* 0x000fea0003800000 */
.L_x_61:
[----:B------:R-:W-:Y:S05]  /*3610*/  BRA.U UP1, `(.L_x_67) ;  /* 0x00000001016c7547 */ /* 0x000fea000b800000 */
[----:B------:R-:W-:-:S03]  /*3620*/  UMOV UR4, 0xffffffff ;  /* 0xffffffff00047882 */ /* 0x000fc60000000000 */
[----:B------:R-:W-:Y:S05]  /*3630*/  BRA.DIV UR4, `(.L_x_68) ;  /* 0x0000005a04147947 */ /* 0x000fea000b800000 */
[----:B------:R-:W-:-:S13]  /*3640*/  ELECT P0, URZ, PT ;  /* 0x0000000000ff782f */ /* 0x000fda0003800000 */
.L_x_170:
[----:B------:R-:W-:Y:S05]  /*3650*/  @!P0 BRA `(.L_x_67) ;  /* 0x00000000005c8947 */ /* 0x000fea0003800000 */
[----:B-1----:R-:W1:Y:S02]  /*3660*/  LDS R4, [UR5+0x10] ;  /* 0x00001005ff047984 */ /* 0x002e640008000800 */
[----:B-1----:R-:W-:-:S04]  /*3670*/  SHF.L.U32 R4, R4, 0x1f, RZ ;  /* 0x0000001f04047819 */ /* 0x002fc800000006ff */
[----:B------:R-:W1:Y:S02]  /*3680*/  SYNCS.PHASECHK.TRANS64.TRYWAIT P0, [UR5+0x8], R4 ;  /* 0x00000804ff0075a7 */ /* 0x000e640008001105 */
[----:B-1----:R-:W-:Y:S05]  /*3690*/  @P0 BRA `(.L_x_69) ;  /* 0x0000000000080947 */ /* 0x002fea0003800000 */
[----:B------:R-:W1:Y:S02]  /*36a0*/  SYNCS.PHASECHK.TRANS64.TRYWAIT P0, [UR5+0x8], R4 ;  /* 0x00000804ff0075a7 */ /* 0x000e640008001105 */
[----:B-1----:R-:W-:Y:S05]  /*36b0*/  @!P0 BRA `(.L_x_70) ;  /* 0x0000005800188947 */ /* 0x002fea0003800000 */
.L_x_69:
[----:B------:R-:W2:Y:S01]  /*36c0*/  LDS R6, [UR6+0x140] ;  /* 0x00014006ff067984 */ /* 0x000ea20008000800 */
[----:B-1----:R-:W-:Y:S02]  /*36d0*/  HFMA2 R0, -RZ, RZ, 0, 5.9604644775390625e-08 ;  /* 0x00000001ff007431 */ /* 0x002fe400000001ff */
[----:B------:R-:W-:Y:S01]  /*36e0*/  IMAD.MOV.U32 R4, RZ, RZ, 0xffff ;  /* 0x0000ffffff047424 */ /* 0x000fe200078e00ff */
[----:B------:R-:W-:Y:S01]  /*36f0*/  UPRMT UR4, UR69, 0x654, UR7 ;  /* 0x0000065445047896 */ /* 0x000fe20008000007 */
[----:B--2---:R-:W-:-:S03]  /*3700*/  IMAD.SHL.U32 R5, R6, 0x20, RZ ;  /* 0x0000002006057824 */ /* 0x004fc600078e00ff */
[-C--:B------:R-:W-:Y:S02]  /*3710*/  SHF.L.U32 R4, R4, R6.reuse, RZ ;  /* 0x0000000604047219 */ /* 0x080fe400000006ff */
[----:B------:R-:W-:Y:S01]  /*3720*/  SHF.L.U32 R6, R0, R6, RZ ;  /* 0x0000000600067219 */ /* 0x000fe200000006ff */
[----:B------:R2:W-:Y:S04]  /*3730*/  STS [UR6+0x140], R5 ;  /* 0x00014005ff007988 */ /* 0x0005e80008000806 */
[----:B------:R2:W-:Y:S04]  /*3740*/  ATOMS.OR RZ, [UR5+0x14], R4 ;  /* 0x00001404ffff798c */ /* 0x0005e8000b000005 */
[----:B------:R2:W-:Y:S01]  /*3750*/  ATOMS.OR RZ, [UR5+0x18], R6 ;  /* 0x00001806ffff798c */ /* 0x0005e2000b000005 */
[----:B------:R-:W-:Y:S03]  /*3760*/  SYNCS.ARRIVE.TRANS64.RED.A1T0 RZ, [UR4], RZ ;  /* 0x000000ffffff79a7 */ /* 0x000fe60008100404 */
[----:B------:R2:W-:Y:S01]  /*3770*/  ATOMS.XOR RZ, [UR5+0x10], R0 ;  /* 0x00001000ffff798c */ /* 0x0005e2000b800005 */
[----:B------:R-:W-:Y:S05]  /*3780*/  BRA `(.L_x_67) ;  /* 0x0000000000107947 */ /* 0x000fea0003800000 */
.L_x_60:
[----:B------:R-:W-:Y:S02]  /*3790*/  MOV R0, 0xffffffff ;  /* 0xffffffff00007802 */ /* 0x000fe40000000f00 */
[----:B------:R-:W-:-:S03]  /*37a0*/  MOV R4, 0x37d0 ;  /* 0x000037d000047802 */ /* 0x000fc60000000f00 */
[----:B------:R1:W-:Y:S04]  /*37b0*/  STS [UR6+0x140], R0 ;  /* 0x00014000ff007988 */ /* 0x0003e80008000806 */
[----:B-1---5:R-:W-:Y:S05]  /*37c0*/  CALL.REL.NOINC `($__internal_1_$__cuda_sm10x_tcgen05_guardrail_trap_phase_invalid_during_alloc) ;  /* 0x0000005c00ec7944 */ /* 0x022fea0003c00000 */
.L_x_67:
[----:B------:R-:W-:Y:S05]  /*37d0*/  WARPSYNC.ALL ;  /* 0x0000000000007948 */ /* 0x000fea0003800000 */
[----:B------:R-:W3:Y:S01]  /*37e0*/  S2UR UR4, SR_CgaCtaId ;  /* 0x00000000000479c3 */ /* 0x000ee20000008800 */
[----:B------:R-:W-:Y:S01]  /*37f0*/  UMOV UR41, 0x400 ;  /* 0x0000040000297882 */ /* 0x000fe20000000000 */
[----:B------:R-:W-:-:S06]  /*3800*/  NOP ;  /* 0x0000000000007918 */ /* 0x000fcc0000000000 */
[----:B------:R-:W-:Y:S06]  /*3810*/  BAR.ARV 0x6, 0xa0 ;  /* 0x0182800000007b1d */ /* 0x000fec0000002000 */
[----:B------:R-:W4:Y:S01]  /*3820*/  LDCU UR6, c[0x0][0x38c] ;  /* 0x00007180ff0677ac */ /* 0x000f220008000800 */
[----:B------:R-:W-:Y:S01]  /*3830*/  LOP3.LUT R3, R3, 0xffff, RZ, 0xc0, !PT ;  /* 0x0000ffff03037812 */ /* 0x000fe200078ec0ff */
[----:B-1----:R-:W-:Y:S01]  /*3840*/  IMAD.MOV.U32 R9, RZ, RZ, 0x1 ;  /* 0x00000001ff097424 */ /* 0x002fe200078e00ff */
[----:B------:R-:W-:Y:S01]  /*3850*/  LOP3.LUT R2, R2, 0xffff, RZ, 0xc0, !PT ;  /* 0x0000ffff02027812 */ /* 0x000fe200078ec0ff */
[----:B------:R-:W-:Y:S01]  /*3860*/  IMAD.MOV.U32 R8, RZ, RZ, RZ ;  /* 0x000000ffff087224 */ /* 0x000fe200078e00ff */
[----:B------:R-:W-:Y:S01]  /*3870*/  R2UR UR43, R3 ;  /* 0x00000000032b72ca */ /* 0x000fe200000e0000 */
[----:B------:R-:W-:Y:S01]  /*3880*/  UMOV UR47, URZ ;  /* 0x000000ff002f7c82 */ /* 0x000fe20008000000 */
[----:B------:R-:W-:-:S02]  /*3890*/  R2UR UR65, R2 ;  /* 0x00000000024172ca */ /* 0x000fc400000e0000 */
[----:B------:R-:W-:Y:S01]  /*38a0*/  CS2R R2, SRZ ;  /* 0x0000000000027805 */ /* 0x000fe2000001ff00 */
[----:B------:R-:W-:Y:S01]  /*38b0*/  UMOV UR38, URZ ;  /* 0x000000ff00267c82 */ /* 0x000fe20008000000 */
[----:B---3--:R-:W-:Y:S01]  /*38c0*/  ULEA UR41, UR4, UR41, 0x18 ;  /* 0x0000002904297291 */ /* 0x008fe2000f8ec0ff */
[----:B------:R-:W-:Y:S01]  /*38d0*/  UMOV UR37, URZ ;  /* 0x000000ff00257c82 */ /* 0x000fe20008000000 */
[----:B------:R-:W-:Y:S02]  /*38e0*/  UISETP.NE.AND UP3, UPT, UR68, URZ, UPT ;  /* 0x000000ff4400728c */ /* 0x000fe4000bf65270 */
[----:B------:R-:W-:Y:S02]  /*38f0*/  UIADD3 UR5, UPT, UPT, UR41, 0x8400, URZ ;  /* 0x0000840029057890 */ /* 0x000fe4000fffe0ff */
[----:B------:R-:W-:-:S03]  /*3900*/  UIADD3 UR4, UPT, UPT, UR41, 0x28400, URZ ;  /* 0x0002840029047890 */ /* 0x000fc6000fffe0ff */
[----:B--2---:R-:W1:Y:S01]  /*3910*/  LDS R0, [UR41+0x140] ;  /* 0x00014029ff007984 */ /* 0x004e620008000800 */
[----:B----4-:R-:W-:Y:S02]  /*3920*/  UIADD3 UR6, UPT, UPT, UR6, 0x3f, URZ ;  /* 0x0000003f06067890 */ /* 0x010fe4000fffe0ff */
[----:B------:R-:W-:Y:S02]  /*3930*/  USHF.R.U32.HI UR5, URZ, 0x4, UR5 ;  /* 0x00000004ff057899 */ /* 0x000fe40008011605 */
[----:B------:R-:W-:Y:S02]  /*3940*/  USHF.R.S32.HI UR64, URZ, 0x1f, UR6 ;  /* 0x0000001fff407899 */ /* 0x000fe40008011406 */
[----:B------:R-:W-:Y:S02]  /*3950*/  USHF.R.U32.HI UR4, URZ, 0x4, UR4 ;  /* 0x00000004ff047899 */ /* 0x000fe40008011604 */
[----:B------:R-:W-:Y:S02]  /*3960*/  ULEA.HI UR64, UR64, UR6, URZ, 0x6 ;  /* 0x0000000640407291 */ /* 0x000fe4000f8f30ff */
[----:B------:R-:W-:-:S02]  /*3970*/  ULOP3.LUT UR5, UR5, 0x3fff, URZ, 0xc0, !UPT ;  /* 0x00003fff05057892 */ /* 0x000fc4000f8ec0ff */
[----:B------:R-:W-:Y:S02]  /*3980*/  USHF.R.S32.HI UR64, URZ, 0x6, UR64 ;  /* 0x00000006ff407899 */ /* 0x000fe40008011440 */
[----:B------:R-:W-:Y:S02]  /*3990*/  ULOP3.LUT UR45, UR4, 0x3fff, URZ, 0xc0, !UPT ;  /* 0x00003fff042d7892 */ /* 0x000fe4000f8ec0ff */
[----:B------:R-:W-:Y:S01]  /*39a0*/  UISETP.LT.AND UP0, UPT, UR64, 0x1, UPT ;  /* 0x000000014000788c */ /* 0x000fe2000bf01270 */
[----:B------:R-:W-:Y:S01]  /*39b0*/  UMOV UR62, 0x0 ;  /* 0x00000000003e7882 */ /* 0x000fe20000000000 */
        /* <DEDUP_REMOVED lines=9> */
[----:B------:R-:W-:-:S02]  /*3a50*/  ULOP3.LUT UR44, UR5, 0x10000, URZ, 0xfc, !UPT ;  /* 0x00010000052c7892 */ /* 0x000fc4000f8efcff */
[----:B------:R-:W-:Y:S02]  /*3a60*/  ULOP3.LUT UR45, UR45, 0x10000, URZ, 0xfc, !UPT ;  /* 0x000100002d2d7892 */ /* 0x000fe4000f8efcff */
[----:B------:R-:W-:Y:S01]  /*3a70*/  USEL UR66, UR64, 0x1, !UP0 ;  /* 0x0000000140427887 */ /* 0x000fe2000c000000 */
[----:B------:R-:W-:Y:S01]  /*3a80*/  UMOV UR52, 0x0 ;  /* 0x0000000000347882 */ /* 0x000fe20000000000 */
[----:B------:R-:W-:Y:S01]  /*3a90*/  UMOV UR53, 0x10100910 ;  /* 0x1010091000357882 */ /* 0x000fe20000000000 */
[----:B------:R-:W-:Y:S01]  /*3aa0*/  UMOV UR50, 0x0 ;  /* 0x0000000000327882 */ /* 0x000fe20000000000 */
[----:B------:R-:W-:Y:S01]  /*3ab0*/  UMOV UR51, 0x10100910 ;  /* 0x1010091000337882 */ /* 0x000fe20000000000 */
[----:B------:R-:W-:Y:S01]  /*3ac0*/  UMOV UR48, 0x0 ;  /* 0x0000000000307882 */ /* 0x000fe20000000000 */
[----:B-1----:R-:W-:Y:S01]  /*3ad0*/  R2UR UR67, R0 ;  /* 0x00000000004372ca */ /* 0x002fe200000e0000 */
[----:B------:R-:W-:-:S14]  /*3ae0*/  UMOV UR49, 0x10100910 ;  /* 0x1010091000317882 */ /* 0x000fdc0000000000 */
.L_x_78:
[C---:B------:R-:W-:Y:S02]  /*3af0*/  LEA R0, R8.reuse, UR41, 0x3 ;  /* 0x0000002908007c11 */ /* 0x040fe4000f8e18ff */
[----:B------:R-:W-:Y:S02]  /*3b00*/  SHF.L.U32 R4, R3, 0x1f, RZ ;  /* 0x0000001f03047819 */ /* 0x000fe400000006ff */
[----:B------:R-:W-:Y:S02]  /*3b10*/  LEA R5, R8, UR41, 0x4 ;  /* 0x0000002908057c11 */ /* 0x000fe4000f8e20ff */
[----:B------:R-:W1:Y:S02]  /*3b20*/  SYNCS.PHASECHK.TRANS64.TRYWAIT P0, [R0+URZ+0x90], R4 ;  /* 0x00009004000075a7 */ /* 0x000e6400080011ff */
[----:B-1-3--:R-:W-:Y:S05]  /*3b30*/  @!P0 BRA `(.L_x_71) ;  /* 0x0000005400108947 */ /* 0x00afea0003800000 */
.L_x_171:
[----:B-1----:R-:W1:Y:S01]  /*3b40*/  LDS.128 R4, [R5+0x120] ;  /* 0x0001200005047984 */ /* 0x002e620000000c00 */
[----:B------:R-:W-:Y:S02]  /*3b50*/  VIADD R0, R0, 0xa0 ;  /* 0x000000a000007836 */ /* 0x000fe40000000000 */
[----:B------:R-:W-:Y:S01]  /*3b60*/  VIADD R8, R8, 0x1 ;  /* 0x0000000108087836 */ /* 0x000fe20000000000 */
[----:B------:R-:W-:Y:S01]  /*3b70*/  @!PT LDS RZ, [RZ] ;  /* 0x00000000fffff984 */ /* 0x000fe20000000800 */
[----:B------:R-:W-:Y:S01]  /*3b80*/  @!PT LDS RZ, [RZ] ;  /* 0x00000000fffff984 */ /* 0x000fe20000000800 */
[----:B------:R-:W-:Y:S01]  /*3b90*/  @!PT LDS RZ, [RZ] ;  /* 0x00000000fffff984 */ /* 0x000fe20000000800 */
[----:B------:R-:W-:Y:S01]  /*3ba0*/  @!PT LDS RZ, [RZ] ;  /* 0x00000000fffff984 */ /* 0x000fe20000000800 */
[----:B------:R2:W-:Y:S06]  /*3bb0*/  MEMBAR.ALL.CTA ;  /* 0x0000000000007992 */ /* 0x0005ec0000008000 */
[----:B--2---:R-:W2:Y:S01]  /*3bc0*/  FENCE.VIEW.ASYNC.S ;  /* 0x00000000000073c6 */ /* 0x004ea20000000000 */
[----:B------:R-:W-:-:S04]  /*3bd0*/  PRMT R0, RZ, 0x654, R0 ;  /* 0x00000654ff007816 */ /* 0x000fc80000000000 */
[----:B--2---:R2:W-:Y:S01]  /*3be0*/  SYNCS.ARRIVE.TRANS64.RED.A1T0 RZ, [R0+URZ], RZ ;  /* 0x000000ff00ff79a7 */ /* 0x0045e200081004ff */
[----:B-1----:R-:W-:Y:S01]  /*3bf0*/  LOP3.LUT P1, RZ, R6, 0x1, RZ, 0xc0, !PT ;  /* 0x0000000106ff7812 */ /* 0x002fe2000782c0ff */
[----:B--2---:R-:W-:-:S12]  /*3c00*/  BRA.U UP3, `(.L_x_72) ;  /* 0x0000000503587547 */ /* 0x004fd8000b800000 */
[----:B------:R-:W1:Y:S01]  /*3c10*/  LDCU UR4, c[0x0][0x38c] ;  /* 0x00007180ff0477ac */ /* 0x000e620008000800 */
[----:B------:R-:W-:Y:S02]  /*3c20*/  PLOP3.LUT P2, PT, PT, PT, PT, 0x80, 0x8 ;  /* 0x000000000008781c */ /* 0x000fe40003f4f070 */
[----:B------:R-:W-:Y:S01]  /*3c30*/  SHF.L.U32 R4, R9, 0x1f, RZ ;  /* 0x0000001f09047819 */ /* 0x000fe200000006ff */
[----:B------:R-:W-:Y:S02]  /*3c40*/  ULEA UR46, UR47, UR41, 0x3 ;  /* 0x000000292f2e7291 */ /* 0x000fe4000f8e18ff */
[----:B------:R-:W-:Y:S02]  /*3c50*/  ULEA UR36, UR47, UR67, 0x6 ;  /* 0x000000432f247291 */ /* 0x000fe4000f8e30ff */
[----:B-1----:R-:W-:-:S06]  /*3c60*/  UISETP.GE.AND UP0, UPT, UR4, 0x1, UPT ;  /* 0x000000010400788c */ /* 0x002fcc000bf06270 */
[----:B------:R-:W-:-:S05]  /*3c70*/  PLOP3.LUT P0, PT, PT, PT, UP0, 0x80, 0x8 ;  /* 0x000000000008781c */ /* 0x000fca0003f0f008 */
[----:B------:R-:W-:-:S08]  /*3c80*/  @UP0 ULEA UR4, UR38, UR41, 0x3 ;  /* 0x0000002926040291 */ /* 0x000fd0000f8e18ff */
[----:B------:R-:W-:-:S04]  /*3c90*/  @P0 SHF.L.U32 R0, R2, 0x1f, RZ ;  /* 0x0000001f02000819 */ /* 0x000fc800000006ff */
[----:B------:R1:W2:Y:S01]  /*3ca0*/  @P0 SYNCS.PHASECHK.TRANS64.TRYWAIT P2, [UR4], R0 ;  /* 0x00000000ff0005a7 */ /* 0x0002a20008041104 */
[----:B------:R-:W3:Y:S02]  /*3cb0*/  SYNCS.PHASECHK.TRANS64.TRYWAIT P0, [UR46+0xd0], R4 ;  /* 0x0000d004ff0075a7 */ /* 0x000ee4000800112e */
[----:B-123--:R-:W-:Y:S05]  /*3cc0*/  @!P0 BRA `(.L_x_73) ;  /* 0x0000005000c08947 */ /* 0x00efea0003800000 */
.L_x_173:
[----:B------:R-:W-:Y:S01]  /*3cd0*/  UMOV UR42, UR37 ;  /* 0x00000025002a7c82 */ /* 0x000fe20008000000 */
[----:B------:R-:W-:Y:S05]  /*3ce0*/  BRA.U !UP0, `(.L_x_74) ;  /* 0x0000000508107547 */ /* 0x000fea000b800000 */
[----:B------:R-:W-:Y:S02]  /*3cf0*/  UIADD3 UR42, UPT, UPT, UR66, UR37, URZ ;  /* 0x00000025422a7290 */ /* 0x000fe4000fffe0ff */
[----:B------:R-:W-:Y:S01]  /*3d00*/  UPLOP3.LUT UP2, UPT, UPT, UPT, UPT, 0x40, 0x4 ;  /* 0x000000000004789c */ /* 0x000fe20003f4e870 */
[----:B------:R-:W-:Y:S01]  /*3d10*/  UMOV UR39, UR64 ;  /* 0x0000004000277c82 */ /* 0x000fe20008000000 */
[----:B------:R-:W-:-:S09]  /*3d20*/  UMOV UR5, UR38 ;  /* 0x0000002600057c82 */ /* 0x000fd20008000000 */
.L_x_77:
[----:B------:R-:W-:Y:S01]  /*3d30*/  ULEA UR7, UR5, UR41, 0x3 ;  /* 0x0000002905077291 */ /* 0x000fe2000f8e18ff */
[----:B--23--:R-:W-:Y:S11]  /*3d40*/  @P2 BRA `(.L_x_75) ;  /* 0x00000000000c2947 */ /* 0x00cff60003800000 */
[----:B-1----:R-:W-:Y:S04]  /*3d50*/  SHF.L.U32 R4, R2, 0x1f, RZ ;  /* 0x0000001f02047819 */ /* 0x002fe800000006ff */
[----:B------:R-:W1:Y:S02]  /*3d60*/  SYNCS.PHASECHK.TRANS64.TRYWAIT P0, [UR7], R4 ;  /* 0x00000004ff0075a7 */ /* 0x000e640008001107 */
[----:B-1----:R-:W-:Y:S05]  /*3d70*/  @!P0 BRA `(.L_x_76) ;  /* 0x0000005000ac8947 */ /* 0x002fea0003800000 */
.L_x_75:
[----:B------:R-:W-:Y:S01]  /*3d80*/  UISETP.NE.AND UP0, UPT, UR39, 0x1, UPT ;  /* 0x000000012700788c */ /* 0x000fe2000bf05270 */
[----:B------:R-:W-:Y:S01]  /*3d90*/  PLOP3.LUT P2, PT, PT, PT, PT, 0x80, 0x8 ;  /* 0x000000000008781c */ /* 0x000fe20003f4f070 */
[----:B------:R-:W-:Y:S02]  /*3da0*/  UIADD3 UR4, UPT, UPT, UR5, 0x1, URZ ;  /* 0x0000000105047890 */ /* 0x000fe4000fffe0ff */
[----:B------:R-:W-:Y:S02]  /*3db0*/  UIADD3 UR40, UPT, UPT, UR7, 0x20, URZ ;  /* 0x0000002007287890 */ /* 0x000fe4000fffe0ff */
[----:B------:R-:W-:Y:S01]  /*3dc0*/  UISETP.NE.AND UP1, UPT, UR4, 0x4, UPT ;  /* 0x000000040400788c */ /* 0x000fe2000bf25270 */
[----:B------:R-:W-:Y:S01]  /*3dd0*/  PLOP3.LUT P0, PT, PT, PT, UP0, 0x80, 0x8 ;  /* 0x000000000008781c */ /* 0x000fe20003f0f008 */
[----:B------:R-:W-:Y:S02]  /*3de0*/  UIADD3 UR37, UPT, UPT, UR37, 0x1, URZ ;  /* 0x0000000125257890 */ /* 0x000fe4000fffe0ff */
[----:B------:R-:W-:Y:S02]  /*3df0*/  USEL UR6, URZ, 0x1, UP1 ;  /* 0x00000001ff067887 */ /* 0x000fe40008800000 */
[----:B------:R-:W-:Y:S02]  /*3e00*/  USEL UR38, UR4, URZ, UP1 ;  /* 0x000000ff04267287 */ /* 0x000fe40008800000 */
[----:B------:R-:W-:Y:S02]  /*3e10*/  UIADD3 UR39, UPT, UPT, UR39, -0x1, URZ ;  /* 0xffffffff27277890 */ /* 0x000fe4000fffe0ff */
[----:B------:R-:W-:Y:S01]  /*3e20*/  @UP0 ULEA UR4, UR38, UR41, 0x3 ;  /* 0x0000002926040291 */ /* 0x000fe2000f8e18ff */
[----:B------:R-:W-:Y:S01]  /*3e30*/  LOP3.LUT R2, R2, UR6, RZ, 0x3c, !PT ;  /* 0x0000000602027c12 */ /* 0x000fe2000f8e3cff */
[----:B------:R-:W-:Y:S02]  /*3e40*/  ULEA UR6, UR5, UR45, 0x9 ;  /* 0x0000002d05067291 */ /* 0x000fe4000f8e48ff */
[----:B------:R-:W-:Y:S01]  /*3e50*/  UISETP.NE.AND UP0, UPT, UR37, UR42, UPT ;  /* 0x0000002a2500728c */ /* 0x000fe2000bf05270 */
[----:B-1----:R-:W-:Y:S01]  /*3e60*/  @P0 SHF.L.U32 R0, R2, 0x1f, RZ ;  /* 0x0000001f02000819 */ /* 0x002fe200000006ff */
[----:B------:R-:W-:Y:S02]  /*3e70*/  UIADD3 UR34, UPT, UPT, UR6, 0x2, URZ ;  /* 0x0000000206227890 */ /* 0x000fe4000fffe0ff */
[----:B------:R-:W-:Y:S01]  /*3e80*/  UIADD3 UR30, UPT, UPT, UR6, 0x4, URZ ;  /* 0x00000004061e7890 */ /* 0x000fe2000fffe0ff */
[----:B------:R2:W3:Y:S01]  /*3e90*/  @P0 SYNCS.PHASECHK.TRANS64.TRYWAIT P2, [UR4], R0 ;  /* 0x00000000ff0005a7 */ /* 0x0004e20008041104 */
[----:B------:R-:W-:Y:S02]  /*3ea0*/  ULEA UR4, UR5, UR44, 0xb ;  /* 0x0000002c05047291 */ /* 0x000fe4000f8e58ff */
[----:B------:R-:W-:Y:S02]  /*3eb0*/  UIADD3 UR26, UPT, UPT, UR6, 0x6, URZ ;  /* 0x00000006061a7890 */ /* 0x000fe4000fffe0ff */
        /* <DEDUP_REMOVED lines=10> */
[----:B------:R-:W-:Y:S01]  /*3f60*/  UIADD3 UR8, UPT, UPT, UR4, 0x406, URZ ;  /* 0x0000040604087890 */ /* 0x000fe2000fffe0ff */
[----:B------:R-:W-:Y:S01]  /*3f70*/  UMOV UR7, 0x40004040 ;  /* 0x4000404000077882 */ /* 0x000fe20000000000 */
[----:B------:R-:W-:Y:S01]  /*3f80*/  UMOV UR5, 0x40004040 ;  /* 0x4000404000057882 */ /* 0x000fe20000000000 */
[----:B------:R-:W-:Y:S01]  /*3f90*/  UMOV UR35, 0x40004040 ;  /* 0x4000404000237882 */ /* 0x000fe20000000000 */
[----:B------:R1:W-:Y:S01]  /*3fa0*/  UTCHMMA.2CTA gdesc[UR4], gdesc[UR6], tmem[UR36], tmem[UR62], idesc[UR63], UP2 ;  /* 0x00ff3e06040075ea */ /* 0x0003e20009200024 */
[----:B------:R-:W-:Y:S01]  /*3fb0*/  UPLOP3.LUT UP2, UPT, UPT, UPT, UPT, 0x80, 0x8 ;  /* 0x000000000008789c */ /* 0x000fe20003f4f070 */
[----:B------:R-:W-:Y:S01]  /*3fc0*/  UMOV UR33, 0x40004040 ;  /* 0x4000404000217882 */ /* 0x000fe20000000000 */
[----:B------:R-:W-:Y:S01]  /*3fd0*/  UMOV UR31, 0x40004040 ;  /* 0x40004040001f7882 */ /* 0x000fe20000000000 */
[----:B------:R2:W-:Y:S01]  /*3fe0*/  UTCHMMA.2CTA gdesc[UR32], gdesc[UR34], tmem[UR36], tmem[UR60], idesc[UR61], UPT ;  /* 0x00ff3c22200075ea */ /* 0x0005e2000ba00024 */
        /* <DEDUP_REMOVED lines=14> */
[----:B------:R-:W-:Y:S01]  /*40d0*/  UMOV UR9, 0x40004040 ;  /* 0x4000404000097882 */ /* 0x000fe20000000000 */
[----:B------:R2:W-:Y:S01]  /*40e0*/  UTCHMMA.2CTA gdesc[UR12], gdesc[UR14], tmem[UR36], tmem[UR50], idesc[UR51], UPT ;  /* 0x00ff320e0c0075ea */ /* 0x0005e2000ba00024 */
[----:B------:R2:W-:Y:S01]  /*40f0*/  UTCHMMA.2CTA gdesc[UR8], gdesc[UR10], tmem[UR36], tmem[UR48], idesc[UR49], UPT ;  /* 0x00ff300a080075ea */ /* 0x0005e2000ba00024 */
[----:B------:R2:W-:Y:S01]  /*4100*/  UTCBAR.2CTA.MULTICAST [UR40], URZ, UR43 ;  /* 0x000000ff280073e9 */ /* 0x0005e2000820082b */
[----:B-1----:R-:W-:Y:S01]  /*4110*/  UMOV UR5, UR38 ;  /* 0x0000002600057c82 */ /* 0x002fe20008000000 */
[----:B------:R-:W-:Y:S05]  /*4120*/  BRA.U UP0, `(.L_x_77) ;  /* 0xfffffffd00007547 */ /* 0x000fea000b83ffff */
.L_x_74:
[----:B------:R-:W-:Y:S01]  /*4130*/  UIADD3 UR4, UPT, UPT, UR46, 0xb0, URZ ;  /* 0x000000b02e047890 */ /* 0x000fe2000fffe0ff */
[----:B------:R-:W-:-:S08]  /*4140*/  UMOV UR37, UR42 ;  /* 0x0000002a00257c82 */ /* 0x000fd00008000000 */
[----:B------:R4:W-:Y:S01]  /*4150*/  UTCBAR.2CTA.MULTICAST [UR4], URZ, UR65 ;  /* 0x000000ff040073e9 */ /* 0x0009e20008200841 */
[----:B------:R-:W-:Y:S02]  /*4160*/  NOP ;  /* 0x0000000000007918 */ /* 0x000fe40000000000 */
.L_x_72:
[----:B----4-:R-:W-:Y:S01]  /*4170*/  UIADD3 UR4, UPT, UPT, UR47, 0x1, URZ ;  /* 0x000000012f047890 */ /* 0x010fe2000fffe0ff */
[----:B------:R-:W-:-:S03]  /*4180*/  ISETP.NE.AND P0, PT, R8, 0x2, PT ;  /* 0x000000020800780c */ /* 0x000fc60003f05270 */
[----:B------:R-:W-:Y:S01]  /*4190*/  UISETP.NE.AND UP0, UPT, UR4, 0x4, UPT ;  /* 0x000000040400788c */ /* 0x000fe2000bf05270 */
[----:B-12---:R-:W-:Y:S02]  /*41a0*/  SEL R0, RZ, 0x1, P0 ;  /* 0x00000001ff007807 */ /* 0x006fe40000000000 */
[----:B------:R-:W-:Y:S01]  /*41b0*/  SEL R8, R8, RZ, P0 ;  /* 0x000000ff08087207 */ /* 0x000fe20000000000 */
[----:B------:R-:W-:Y:S01]  /*41c0*/  USEL UR5, URZ, 0x1, UP0 ;  /* 0x00000001ff057887 */ /* 0x000fe20008000000 */
[----:B------:R-:W-:Y:S01]  /*41d0*/  LOP3.LUT R3, R3, R0, RZ, 0x3c, !PT ;  /* 0x0000000003037212 */ /* 0x000fe200078e3cff */
[----:B------:R-:W-:-:S04]  /*41e0*/  USEL UR47, UR4, URZ, UP0 ;  /* 0x000000ff042f7287 */ /* 0x000fc80008000000 */
[----:B------:R-:W-:Y:S01]  /*41f0*/  LOP3.LUT R9, R9, UR5, RZ, 0x3c, !PT ;  /* 0x0000000509097c12 */ /* 0x000fe2000f8e3cff */
[----:B------:R-:W-:Y:S07]  /*4200*/  @P1 BRA `(.L_x_78) ;  /* 0xfffffff800381947 */ /* 0x000fee000383ffff */
[----:B------:R-:W1:Y:S01]  /*4210*/  S2UR UR8, SR_CgaCtaId ;  /* 0x00000000000879c3 */ /* 0x000e620000008800 */
[----:B------:R-:W-:Y:S01]  /*4220*/  ELECT P0, URZ, PT ;  /* 0x0000000000ff782f */ /* 0x000fe20003800000 */
[----:B------:R-:W-:Y:S01]  /*4230*/  HFMA2 R0, -RZ, RZ, 0, 5.9604644775390625e-08 ;  /* 0x00000001ff007431 */ /* 0x000fe200000001ff */
[----:B------:R-:W-:-:S05]  /*4240*/  UMOV UR4, 0x40 ;  /* 0x0000004000047882 */ /* 0x000fca0000000000 */
[----:B------:R-:W-:Y:S01]  /*4250*/  UVIRTCOUNT.DEALLOC.SMPOOL 0x80 ;  /* 0x000000800000784c */ /* 0x000fe20000000000 */
[----:B------:R-:W-:Y:S02]  /*4260*/  UISETP.NE.AND UP1, UPT, UR68, URZ, UPT ;  /* 0x000000ff4400728c */ /* 0x000fe4000bf25270 */
[----:B-1----:R-:W-:-:S09]  /*4270*/  ULEA UR8, UR8, UR4, 0x18 ;  /* 0x0000000408087291 */ /* 0x002fd2000f8ec0ff */
[----:B------:R1:W-:Y:S01]  /*4280*/  @P0 STS.U8 [UR8+0x1c], R0 ;  /* 0x00001c00ff000988 */ /* 0x0003e20008000008 */
[----:B------:R-:W-:Y:S05]  /*4290*/  BRA.U UP1, `(.L_x_79) ;  /* 0x0000000101a07547 */ /* 0x000fea000b800000 */
[----:B------:R-:W-:Y:S01]  /*42a0*/  UIADD3 UR7, UPT, UPT, UR41, 0xd0, URZ ;  /* 0x000000d029077890 */ /* 0x000fe2000fffe0ff */
[----:B------:R-:W-:-:S03]  /*42b0*/  SHF.L.U32 R2, R9, 0x1f, RZ ;  /* 0x0000001f09027819 */ /* 0x000fc600000006ff */
[----:B------:R-:W-:-:S09]  /*42c0*/  ULEA UR4, UR47, UR7, 0x3 ;  /* 0x000000072f047291 */ /* 0x000fd2000f8e18ff */
[----:B------:R-:W2:Y:S02]  /*42d0*/  SYNCS.PHASECHK.TRANS64.TRYWAIT P0, [UR4], R2 ;  /* 0x00000002ff0075a7 */ /* 0x000ea40008001104 */
[----:B--2---:R-:W-:Y:S05]  /*42e0*/  @!P0 BRA `(.L_x_80) ;  /* 0x0000004c00688947 */ /* 0x004fea0003800000 */
.L_x_176:
        /* <DEDUP_REMOVED lines=9> */
.L_x_178:
        /* <DEDUP_REMOVED lines=9> */
.L_x_180:
[----:B------:R-:W-:-:S04]  /*4410*/  UIADD3 UR4, UPT, UPT, UR4, 0x1, URZ ;  /* 0x0000000104047890 */ /* 0x000fc8000fffe0ff */
[----:B------:R-:W-:-:S04]  /*4420*/  UISETP.NE.AND UP0, UPT, UR4, 0x4, UPT ;  /* 0x000000040400788c */ /* 0x000fc8000bf05270 */
[----:B------:R-:W-:Y:S02]  /*4430*/  USEL UR5, URZ, 0x1, UP0 ;  /* 0x00000001ff057887 */ /* 0x000fe40008000000 */
[----:B------:R-:W-:-:S04]  /*4440*/  USEL UR4, UR4, URZ, UP0 ;  /* 0x000000ff04047287 */ /* 0x000fc80008000000 */
[----:B------:R-:W-:Y:S01]  /*4450*/  ULEA UR4, UR4, UR7, 0x3 ;  /* 0x0000000704047291 */ /* 0x000fe2000f8e18ff */
[----:B------:R-:W-:-:S04]  /*4460*/  LOP3.LUT R2, R2, UR5, RZ, 0x3c, !PT ;  /* 0x0000000502027c12 */ /* 0x000fc8000f8e3cff */
[----:B------:R-:W-:Y:S01]  /*4470*/  SHF.L.U32 R2, R2, 0x1f, RZ ;  /* 0x0000001f02027819 */ /* 0x000fe200000006ff */
[----:B-1----:R-:W-:-:S04]  /*4480*/  IMAD.U32 R0, RZ, RZ, UR4 ;  /* 0x00000004ff007e24 */ /* 0x002fc8000f8e00ff */
[----:B------:R1:W2:Y:S03]  /*4490*/  SYNCS.PHASECHK.TRANS64.TRYWAIT P0, [R0+URZ], R2 ;  /* 0x00000002000075a7 */ /* 0x0002a600080011ff */
[----:B--2---:R-:W-:Y:S05]  /*44a0*/  @!P0 NANOSLEEP.SYNCS 0x989680 ;  /* 0x009896800000895d */ /* 0x004fea0003900000 */
[----:B------:R-:W2:Y:S02]  /*44b0*/  @!P0 SYNCS.PHASECHK.TRANS64 P0, [R0+URZ], R2 ;  /* 0x00000002000085a7 */ /* 0x000ea400080010ff */
[----:B--2---:R-:W-:Y:S05]  /*44c0*/  @P0 BRA `(.L_x_83) ;  /* 0x0000000000200947 */ /* 0x004fea0003800000 */
.L_x_84:
[----:B--2---:R2:W4:Y:S02]  /*44d0*/  SYNCS.PHASECHK.TRANS64.TRYWAIT P0, [R0+URZ], R2 ;  /* 0x00000002000075a7 */ /* 0x00452400080011ff */
[----:B----4-:R-:W-:Y:S05]  /*44e0*/  @!P0 NANOSLEEP.SYNCS 0x989680 ;  /* 0x009896800000895d */ /* 0x010fea0003900000 */
[----:B------:R-:W4:Y:S02]  /*44f0*/  @!P0 SYNCS.PHASECHK.TRANS64 P0, [R0+URZ], R2 ;  /* 0x00000002000085a7 */ /* 0x000f2400080010ff */
[----:B----4-:R-:W-:Y:S05]  /*4500*/  @!P0 BRA `(.L_x_84) ;  /* 0xfffffffc00f08947 */ /* 0x010fea000383ffff */
[----:B------:R-:W-:Y:S05]  /*4510*/  BRA `(.L_x_83) ;  /* 0x00000000000c7947 */ /* 0x000fea0003800000 */
.L_x_79:
[----:B------:R-:W-:-:S04]  /*4520*/  UIADD3 UR4, UPT, UPT, UR41, 0x110, URZ ;  /* 0x0000011029047890 */ /* 0x000fc8000fffe0ff */
[----:B------:R-:W-:-:S09]  /*4530*/  UPRMT UR4, UR69, 0x654, UR4 ;  /* 0x0000065445047896 */ /* 0x000fd20008000004 */
[----:B------:R-:W-:Y:S03]  /*4540*/  SYNCS.ARRIVE.TRANS64.RED.A1T0 RZ, [UR4], RZ ;  /* 0x000000ffffff79a7 */ /* 0x000fe60008100404 */
.L_x_83:
[----:B-12---:R-:W-:Y:S01]  /*4550*/  SHF.L.U32 R2, RZ, 0x1f, RZ ;  /* 0x0000001fff027819 */ /* 0x006fe200000006ff */
[----:B------:R-:W-:Y:S01]  /*4560*/  UIADD3 UR4, UPT, UPT, UR41, 0x110, URZ ;  /* 0x0000011029047890 */ /* 0x000fe2000fffe0ff */
[----:B------:R-:W-:Y:S02]  /*4570*/  PLOP3.LUT P0, PT, PT, PT, UP1, 0x80, 0x8 ;  /* 0x000000000008781c */ /* 0x000fe40003f0f018 */
[----:B------:R-:W1:Y:S02]  /*4580*/  SYNCS.PHASECHK.TRANS64.TRYWAIT P1, [UR41+0x110], R2 ;  /* 0x00011002ff0075a7 */ /* 0x000e640008021129 */
[----:B-1----:R-:W-:Y:S09]  /*4590*/  @!P1 BRA `(.L_x_85) ;  /* 0x0000004c00049947 */ /* 0x002ff20003800000 */
.L_x_182:
[----:B------:R-:W-:Y:S01]  /*45a0*/  @!UP1 UPRMT UR4, UR69, 0x654, UR4 ;  /* 0x0000065445049896 */ /* 0x000fe20008000004 */
[----:B------:R-:W-:Y:S01]  /*45b0*/  UMOV UR5, 0xffff ;  /* 0x0000ffff00057882 */ /* 0x000fe20000000000 */
[----:B------:R-:W-:-:S07]  /*45c0*/  UMOV UR6, 0x1 ;  /* 0x0000000100067882 */ /* 0x000fce0000000000 */
[----:B------:R-:W-:Y:S01]  /*45d0*/  @!P0 SYNCS.ARRIVE.TRANS64.RED.A1T0 RZ, [UR4], RZ ;  /* 0x000000ffffff89a7 */ /* 0x000fe20008100404 */
[----:B------:R-:W-:Y:S01]  /*45e0*/  NOP ;  /* 0x0000000000007918 */ /* 0x000fe20000000000 */
[----:B-1----:R-:W1:Y:S01]  /*45f0*/  LDS R0, [UR8+0x14] ;  /* 0x00001408ff007984 */ /* 0x002e620008000800 */
[----:B------:R-:W-:-:S04]  /*4600*/  ULOP3.LUT UR4, UR67, 0xffff, URZ, 0xc0, !UPT ;  /* 0x0000ffff43047892 */ /* 0x000fc8000f8ec0ff */
[----:B------:R-:W-:-:S04]  /*4610*/  USHF.R.U32.HI UR4, URZ, 0x5, UR4 ;  /* 0x00000005ff047899 */ /* 0x000fc80008011604 */
[----:B------:R-:W-:Y:S02]  /*4620*/  USHF.L.U32 UR5, UR5, UR4, URZ ;  /* 0x0000000405057299 */ /* 0x000fe400080006ff */
[----:B------:R-:W-:-:S04]  /*4630*/  USHF.L.U32 UR4, UR6, UR4, URZ ;  /* 0x0000000406047299 */ /* 0x000fc800080006ff */
[----:B-1----:R-:W-:-:S04]  /*4640*/  LOP3.LUT R0, R0, UR5, RZ, 0xc0, !PT ;  /* 0x0000000500007c12 */ /* 0x002fc8000f8ec0ff */
[----:B------:R-:W-:-:S13]  /*4650*/  ISETP.NE.AND P0, PT, R0, UR5, PT ;  /* 0x0000000500007c0c */ /* 0x000fda000bf05270 */
[----:B------:R-:W-:Y:S05]  /*4660*/  @P0 BRA `(.L_x_86) ;  /* 0x0000000000580947 */ /* 0x000fea0003800000 */
[----:B------:R-:W1:Y:S02]  /*4670*/  LDS R0, [UR8+0x18] ;  /* 0x00001808ff007984 */ /* 0x000e640008000800 */
[----:B-1----:R-:W-:-:S04]  /*4680*/  LOP3.LUT R0, R0, UR4, RZ, 0xc0, !PT ;  /* 0x0000000400007c12 */ /* 0x002fc8000f8ec0ff */
[----:B------:R-:W-:-:S13]  /*4690*/  ISETP.NE.AND P0, PT, R0, UR4, PT ;  /* 0x0000000400007c0c */ /* 0x000fda000bf05270 */
[----:B------:R-:W-:Y:S05]  /*46a0*/  @P0 BRA `(.L_x_87) ;  /* 0x00000000003c0947 */ /* 0x000fea0003800000 */
[----:B------:R-:W1:Y:S01]  /*46b0*/  S2R R2, SR_LANEID ;  /* 0x0000000000027919 */ /* 0x000e620000000000 */
[----:B------:R-:W-:-:S06]  /*46c0*/  ULOP3.LUT UR5, URZ, UR5, URZ, 0x33, !UPT ;  /* 0x00000005ff057292 */ /* 0x000fcc000f8e33ff */
[----:B------:R-:W-:-:S04]  /*46d0*/  IMAD.U32 R0, RZ, RZ, UR5 ;  /* 0x00000005ff007e24 */ /* 0x000fc8000f8e00ff */
[----:B------:R2:W4:Y:S02]  /*46e0*/  REDUX UR7, R0 ;  /* 0x00000000000773c4 */ /* 0x0005240000000000 */
[----:B------:R1:W-:Y:S01]  /*46f0*/  UTCATOMSWS.AND URZ, UR5 ;  /* 0x0000000500ff79e3 */ /* 0x0003e20008000000 */
[----:B--2---:R-:W-:Y:S01]  /*4700*/  LOP3.LUT R0, RZ, UR4, RZ, 0x33, !PT ;  /* 0x00000004ff007c12 */ /* 0x004fe2000f8e33ff */
[----:B------:R-:W-:Y:S02]  /*4710*/  VOTEU.ANY UR4, UPT, PT ;  /* 0x0000000000047886 */ /* 0x000fe400038e0100 */
[----:B------:R-:W-:Y:S02]  /*4720*/  UFLO.U32 UR4, UR4 ;  /* 0x00000004000472bd */ /* 0x000fe400080e0000 */
[----:B------:R-:W2:Y:S04]  /*4730*/  REDUX UR6, R0 ;  /* 0x00000000000673c4 */ /* 0x000ea80000000000 */
[----:B-1----:R-:W-:-:S02]  /*4740*/  ISETP.EQ.U32.AND P0, PT, R2, UR4, PT ;  /* 0x0000000402007c0c */ /* 0x002fc4000bf02070 */
[----:B----4-:R-:W-:-:S11]  /*4750*/  MOV R2, UR7 ;  /* 0x0000000700027c02 */ /* 0x010fd60008000f00 */
[----:B------:R1:W-:Y:S01]  /*4760*/  @P0 ATOMS.AND RZ, [UR8+0x14], R2 ;  /* 0x00001402ffff098c */ /* 0x0003e2000a800008 */
[----:B--2---:R-:W-:-:S05]  /*4770*/  IMAD.U32 R0, RZ, RZ, UR6 ;  /* 0x00000006ff007e24 */ /* 0x004fca000f8e00ff */
[----:B------:R1:W-:Y:S01]  /*4780*/  @P0 ATOMS.AND RZ, [UR8+0x18], R0 ;  /* 0x00001800ffff098c */ /* 0x0003e2000a800008 */
[----:B------:R-:W-:Y:S05]  /*4790*/  BRA `(.L_x_88) ;  /* 0x0000000000147947 */ /* 0x000fea0003800000 */
.L_x_87:
[----:B------:R-:W-:Y:S02]  /*47a0*/  MOV R2, 0x47c0 ;  /* 0x000047c000027802 */ /* 0x000fe40000000f00 */
[----:B---3-5:R-:W-:Y:S05]  /*47b0*/  CALL.REL.NOINC `($__internal_0_$__cuda_sm10x_tcgen05_guardrail_trap_col_being_dealloced_not_returned_by_alloc) ;  /* 0x0000004c00e47944 */ /* 0x028fea0003c00000 */
[----:B------:R-:W-:Y:S05]  /*47c0*/  BRA `(.L_x_88) ;  /* 0x0000000000087947 */ /* 0x000fea0003800000 */
.L_x_86:
[----:B------:R-:W-:Y:S02]  /*47d0*/  MOV R2, 0x47f0 ;  /* 0x000047f000027802 */ /* 0x000fe40000000f00 */
[----:B---3-5:R-:W-:Y:S05]  /*47e0*/  CALL.REL.NOINC `($__internal_2_$__cuda_sm10x_tcgen05_guardrail_trap_unallocated_columns_being_dealloced) ;  /* 0x0000004c00f07944 */ /* 0x028fea0003c00000 */
.L_x_88:
[----:B------:R-:W-:Y:S01]  /*47f0*/  NOP ;  /* 0x0000000000007918 */ /* 0x000fe20000000000 */
[----:B------:R-:W-:Y:S05]  /*4800*/  EXIT ;  /* 0x000000000000794d */ /* 0x000fea0003800000 */
.L_x_59:
[----:B------:R-:W-:-:S09]  /*4810*/  UISETP.NE.OR UP0, UPT, UR18, 0x3, !UP3 ;  /* 0x000000031200788c */ /* 0x000fd2000df05670 */
[----:B------:R-:W-:Y:S05]  /*4820*/  BRA.U UP0, `(.L_x_89) ;  /* 0x0000001100547547 */ /* 0x000fea000b800000 */
[----:B------:R-:W1:Y:S01]  /*4830*/  LDCU UR31, c[0x0][0x370] ;  /* 0x00006e00ff1f77ac */ /* 0x000e620008000800 */
[----:B------:R-:W2:Y:S01]  /*4840*/  LDC.64 R16, c[0x0][0x348] ;  /* 0x0000d200ff107b82 */ /* 0x000ea20000000a00 */
[----:B------:R-:W-:Y:S02]  /*4850*/  HFMA2 R13, -RZ, RZ, 0, 0 ;  /* 0x00000000ff0d7431 */ /* 0x000fe400000001ff */
[----:B------:R-:W-:Y:S01]  /*4860*/  IMAD.MOV.U32 R15, RZ, RZ, 0x1 ;  /* 0x00000001ff0f7424 */ /* 0x000fe200078e00ff */
[----:B------:R-:W1:Y:S01]  /*4870*/  LDCU.128 UR48, c[0x0][0xb10] ;  /* 0x00016200ff3077ac */ /* 0x000e620008000c00 */
[----:B------:R-:W-:Y:S01]  /*4880*/  IMAD.MOV.U32 R14, RZ, RZ, RZ ;  /* 0x000000ffff0e7224 */ /* 0x000fe200078e00ff */
[----:B------:R-:W-:Y:S01]  /*4890*/  MOV R7, 0x2000 ;  /* 0x0000200000077802 */ /* 0x000fe20000000f00 */
[----:B------:R-:W3:Y:S01]  /*48a0*/  LDCU UR30, c[0x0][0x374] ;  /* 0x00006e80ff1e77ac */ /* 0x000ee20008000800 */
[----:B------:R-:W4:Y:S01]  /*48b0*/  LDC.64 R2, c[0x0][0x888] ;  /* 0x00022200ff027b82 */ /* 0x000f220000000a00 */
[----:B------:R-:W3:Y:S01]  /*48c0*/  LDCU UR15, c[0x0][0xb0c] ;  /* 0x00016180ff0f77ac */ /* 0x000ee20008000800 */
[----:B------:R-:W2:Y:S06]  /*48d0*/  LDCU UR41, c[0x0][0xb20] ;  /* 0x00016400ff2977ac */ /* 0x000eac0008000800 */
[----:B------:R-:W4:Y:S01]  /*48e0*/  LDC.64 R4, c[0x0][0x890] ;  /* 0x00022400ff047b82 */ /* 0x000f220000000a00 */
[----:B------:R-:W2:Y:S01]  /*48f0*/  LDCU UR4, c[0x0][0xb30] ;  /* 0x00016600ff0477ac */ /* 0x000ea20008000800 */
[----:B------:R-:W-:Y:S01]  /*4900*/  UMOV UR21, 0x400 ;  /* 0x0000040000157882 */ /* 0x000fe20000000000 */
[----:B-1----:R-:W-:-:S02]  /*4910*/  UIMAD.WIDE.U32 UR6, UR31, UR48, URZ ;  /* 0x000000301f0672a5 */ /* 0x002fc4000f8e00ff */
[----:B---3--:R-:W-:Y:S02]  /*4920*/  UIMAD.WIDE.U32 UR8, UR30, UR51, URZ ;  /* 0x000000331e0872a5 */ /* 0x008fe4000f8e00ff */
[----:B------:R-:W-:Y:S02]  /*4930*/  ULEA UR21, UR47, UR21, 0x18 ;  /* 0x000000152f157291 */ /* 0x000fe4000f8ec0ff */
[----:B------:R-:W-:Y:S02]  /*4940*/  UPLOP3.LUT UP3, UPT, UPT, UPT, UPT, 0x40, 0x4 ;  /* 0x000000000004789c */ /* 0x000fe40003f6e870 */
[----:B------:R-:W-:Y:S01]  /*4950*/  UIADD3 UR37, UPT, UPT, UR21, 0x58, URZ ;  /* 0x0000005815257890 */ /* 0x000fe2000fffe0ff */
[----:B------:R-:W-:Y:S01]  /*4960*/  UMOV UR6, UR7 ;  /* 0x0000000700067c82 */ /* 0x000fe20008000000 */
[----:B------:R-:W-:Y:S01]  /*4970*/  UMOV UR38, UR9 ;  /* 0x0000000900267c82 */ /* 0x000fe20008000000 */
[----:B------:R-:W-:Y:S02]  /*4980*/  UISETP.GE.AND UP0, UPT, UR42, 0x1, UPT ;  /* 0x000000012a00788c */ /* 0x000fe4000bf06270 */
[----:B------:R-:W-:Y:S01]  /*4990*/  UISETP.NE.AND UP4, UPT, UR42, 0x1, UPT ;  /* 0x000000012a00788c */ /* 0x000fe2000bf85270 */
[----:B------:R-:W1:Y:S01]  /*49a0*/  LDCU.64 UR22, c[0x0][0xb28] ;  /* 0x00016500ff1677ac */ /* 0x000e620008000a00 */
[----:B------:R-:W-:-:S02]  /*49b0*/  UISETP.NE.AND UP6, UPT, UR15, 0x1, UPT ;  /* 0x000000010f00788c */ /* 0x000fc4000bfc5270 */
[----:B------:R-:W-:Y:S02]  /*49c0*/  UISETP.NE.AND UP5, UPT, UR50, 0x1, UPT ;  /* 0x000000013200788c */ /* 0x000fe4000bfa5270 */
[----:B------:R-:W-:Y:S02]  /*49d0*/  UIADD3 UR33, UPT, UPT, UR21, 0x40, URZ ;  /* 0x0000004015217890 */ /* 0x000fe4000fffe0ff */
[----:B------:R-:W-:Y:S02]  /*49e0*/  UIADD3 UR25, UPT, UPT, UR21, 0x48, URZ ;  /* 0x0000004815197890 */ /* 0x000fe4000fffe0ff */
[----:B------:R-:W-:Y:S02]  /*49f0*/  UIADD3 UR17, UPT, UPT, UR21, 0x50, URZ ;  /* 0x0000005015117890 */ /* 0x000fe4000fffe0ff */
[----:B------:R-:W-:Y:S02]  /*4a00*/  UPRMT UR37, UR47, 0x654, UR37 ;  /* 0x000006542f257896 */ /* 0x000fe40008000025 */
[----:B------:R-:W-:-:S02]  /*4a10*/  USHF.R.U32.HI UR39, URZ, UR49, UR6 ;  /* 0x00000031ff277299 */ /* 0x000fc40008011606 */
[----:B--2---:R-:W-:Y:S02]  /*4a20*/  USHF.R.U32.HI UR38, URZ, UR41, UR38 ;  /* 0x00000029ff267299 */ /* 0x004fe40008011626 */
[----:B------:R-:W-:-:S11]  /*4a30*/  UISETP.NE.AND UP2, UPT, UR4, 0x1, UPT ;  /* 0x000000010400788c */ /* 0x000fd6000bf45270 */
.L_x_100:
[C---:B------:R-:W-:Y:S02]  /*4a40*/  LEA R12, R14.reuse, UR21, 0x3 ;  /* 0x000000150e0c7c11 */ /* 0x040fe4000f8e18ff */
[----:B------:R-:W-:Y:S02]  /*4a50*/  SHF.L.U32 R0, R13, 0x1f, RZ ;  /* 0x0000001f0d007819 */ /* 0x000fe400000006ff */
[----:B------:R-:W-:Y:S02]  /*4a60*/  LEA R8, R14, UR21, 0x4 ;  /* 0x000000150e087c11 */ /* 0x000fe4000f8e20ff */
[----:B--2---:R-:W2:Y:S02]  /*4a70*/  SYNCS.PHASECHK.TRANS64.TRYWAIT P0, [R12+URZ+0x90], R0 ;  /* 0x000090000c0075a7 */ /* 0x004ea400080011ff */
[----:B--2---:R-:W-:Y:S05]  /*4a80*/  @!P0 BRA `(.L_x_90) ;  /* 0x0000004400e08947 */ /* 0x004fea0003800000 */
.L_x_183:
[----:B------:R-:W3:Y:S01]  /*4a90*/  LDS.128 R8, [R8+0x120] ;  /* 0x0001200008087984 */ /* 0x000ee20000000c00 */
[----:B------:R-:W-:Y:S01]  /*4aa0*/  UISETP.GE.AND UP0, UPT, UR42, 0x1, UPT ;  /* 0x000000012a00788c */ /* 0x000fe2000bf06270 */
[----:B------:R-:W-:Y:S01]  /*4ab0*/  @!PT LDS RZ, [RZ] ;  /* 0x00000000fffff984 */ /* 0x000fe20000000800 */
[----:B------:R-:W-:Y:S01]  /*4ac0*/  @!PT LDS RZ, [RZ] ;  /* 0x00000000fffff984 */ /* 0x000fe20000000800 */
[----:B------:R-:W-:Y:S01]  /*4ad0*/  @!PT LDS RZ, [RZ] ;  /* 0x00000000fffff984 */ /* 0x000fe20000000800 */
[----:B------:R-:W-:Y:S01]  /*4ae0*/  @!PT LDS RZ, [RZ] ;  /* 0x00000000fffff984 */ /* 0x000fe20000000800 */
[----:B------:R1:W-:Y:S06]  /*4af0*/  MEMBAR.ALL.CTA ;  /* 0x0000000000007992 */ /* 0x0003ec0000008000 */
[----:B-1----:R-:W1:Y:S01]  /*4b00*/  FENCE.VIEW.ASYNC.S ;  /* 0x00000000000073c6 */ /* 0x002e620000000000 */
[----:B---3--:R-:W-:Y:S11]  /*4b10*/  LOP3.LUT P0, RZ, R10, 0x1, RZ, 0xc0, !PT ;  /* 0x000000010aff7812 */ /* 0x008ff6000780c0ff */
[----:B------:R-:W-:Y:S02]  /*4b20*/  @!UPT UIADD3 URZ, UPT, UPT, URZ, URZ, URZ ;  /* 0x000000fffffff290 */ /* 0x000fe4000fffe0ff */
[----:B-1----:R-:W-:Y:S01]  /*4b30*/  VOTEU.ANY UP1, P0 ;  /* 0x0000000000ff7886 */ /* 0x002fe20000020100 */
[----:B------:R-:W-:Y:S11]  /*4b40*/  PLOP3.LUT P0, PT, PT, PT, UP1, 0x80, 0x8 ;  /* 0x000000000008781c */ /* 0x000ff60003f0f018 */
[----:B------:R-:W-:Y:S02]  /*4b50*/  @!UPT UIADD3 URZ, UPT, UPT, URZ, URZ, URZ ;  /* 0x000000fffffff290 */ /* 0x000fe4000fffe0ff */
[----:B--2---:R-:W-:Y:S02]  /*4b60*/  @P0 SHF.R.U32.HI R0, RZ, 0x10, R9 ;  /* 0x00000010ff000819 */ /* 0x004fe40000011609 */
[----:B------:R-:W-:Y:S02]  /*4b70*/  @P0 MOV R6, R8 ;  /* 0x0000000800060202 */ /* 0x000fe40000000f00 */
[----:B------:R-:W-:Y:S01]  /*4b80*/  @P0 R2UR UR4, R0 ;  /* 0x00000000000402ca */ /* 0x000fe200000e0000 */
[----:B------:R-:W-:Y:S01]  /*4b90*/  VIADD R0, R12, 0xa0 ;  /* 0x000000a00c007836 */ /* 0x000fe20000000000 */
[----:B------:R-:W-:Y:S02]  /*4ba0*/  @P0 LOP3.LUT R8, R9, 0xffff, RZ, 0xc0, !PT ;  /* 0x0000ffff09080812 */ /* 0x000fe400078ec0ff */
[----:B------:R-:W-:Y:S02]  /*4bb0*/  @P0 R2UR UR6, R6 ;  /* 0x00000000060602ca */ /* 0x000fe400000e0000 */
[----:B------:R-:W-:Y:S02]  /*4bc0*/  PRMT R0, RZ, 0x654, R0 ;  /* 0x00000654ff007816 */ /* 0x000fe40000000000 */
[----:B------:R-:W-:Y:S02]  /*4bd0*/  @P0 R2UR UR5, R8 ;  /* 0x00000000080502ca */ /* 0x000fe400000e0000 */
[----:B------:R1:W-:Y:S03]  /*4be0*/  SYNCS.ARRIVE.TRANS64.RED.A1T0 RZ, [R0+URZ], RZ ;  /* 0x000000ff00ff79a7 */ /* 0x0003e600081004ff */
[----:B------:R-:W-:Y:S04]  /*4bf0*/  @UP1 UMOV UR29, UR4 ;  /* 0x00000004001d1c82 */ /* 0x000fe80008000000 */
[----:B------:R-:W-:Y:S04]  /*4c00*/  @UP1 UMOV UR14, UR6 ;  /* 0x00000006000e1c82 */ /* 0x000fe80008000000 */
[----:B------:R-:W-:Y:S01]  /*4c10*/  @UP1 UMOV UR13, UR5 ;  /* 0x00000005000d1c82 */ /* 0x000fe20008000000 */
[----:B------:R-:W-:Y:S05]  /*4c20*/  BRA.U !UP0, `(.L_x_91) ;  /* 0x0000000108a47547 */ /* 0x000fea000b800000 */
[----:B------:R-:W-:Y:S02]  /*4c30*/  UIMAD.WIDE.U32 UR18, UR13, UR51, URZ ;  /* 0x000000330d1272a5 */ /* 0x000fe4000f8e00ff */
[----:B------:R-:W-:Y:S02]  /*4c40*/  UIMAD.WIDE.U32 UR26, UR14, UR48, URZ ;  /* 0x000000300e1a72a5 */ /* 0x000fe4000f8e00ff */
[----:B------:R-:W-:Y:S02]  /*4c50*/  USEL UR4, UR30, UR38, !UP5 ;  /* 0x000000261e047287 */ /* 0x000fe4000e800000 */
[----:B------:R-:W-:Y:S02]  /*4c60*/  USEL UR7, UR31, UR39, !UP6 ;  /* 0x000000271f077287 */ /* 0x000fe4000f000000 */
[----:B------:R-:W-:Y:S02]  /*4c70*/  UIMAD.WIDE.U32 UR8, UR4, UR22, URZ ;  /* 0x00000016040872a5 */ /* 0x000fe4000f8e00ff */
[----:B------:R-:W-:Y:S01]  /*4c80*/  UIMAD.WIDE.U32 UR10, UR7, UR22, URZ ;  /* 0x00000016070a72a5 */ /* 0x000fe2000f8e00ff */
[----:B------:R-:W-:Y:S02]  /*4c90*/  UMOV UR5, UR19 ;  /* 0x0000001300057c82 */ /* 0x000fe40008000000 */
[----:B------:R-:W-:Y:S03]  /*4ca0*/  USHF.R.U32.HI UR6, URZ, UR41, UR5 ;  /* 0x00000029ff067299 */ /* 0x000fe60008011605 */
[----:B------:R-:W-:Y:S01]  /*4cb0*/  UMOV UR5, UR27 ;  /* 0x0000001b00057c82 */ /* 0x000fe20008000000 */
[----:B------:R-:W-:Y:S02]  /*4cc0*/  USEL UR6, UR13, UR6, !UP5 ;  /* 0x000000060d067287 */ /* 0x000fe4000e800000 */
[----:B------:R-:W-:Y:S03]  /*4cd0*/  USHF.R.U32.HI UR12, URZ, UR49, UR5 ;  /* 0x00000031ff0c7299 */ /* 0x000fe60008011605 */
[----:B------:R-:W-:Y:S02]  /*4ce0*/  UMOV UR5, UR9 ;  /* 0x0000000900057c82 */ /* 0x000fe40008000000 */
[----:B------:R-:W-:Y:S03]  /*4cf0*/  @UP4 USHF.R.U32.HI UR4, URZ, UR23, UR5 ;  /* 0x00000017ff044299 */ /* 0x000fe60008011605 */
[----:B------:R-:W-:Y:S01]  /*4d00*/  UMOV UR5, UR11 ;  /* 0x0000000b00057c82 */ /* 0x000fe20008000000 */
[----:B------:R-:W-:Y:S02]  /*4d10*/  UIMAD UR4, UR42, UR4, URZ ;  /* 0x000000042a0472a4 */ /* 0x000fe4000f8e02ff */
[----:B------:R-:W-:Y:S02]  /*4d20*/  @UP4 USHF.R.U32.HI UR7, URZ, UR23, UR5 ;  /* 0x00000017ff074299 */ /* 0x000fe40008011605 */
[----:B------:R-:W-:Y:S02]  /*4d30*/  UIMAD.WIDE.U32 UR10, UR6, UR22, URZ ;  /* 0x00000016060a72a5 */ /* 0x000fe4000f8e00ff */
[----:B------:R-:W-:Y:S02]  /*4d40*/  USEL UR5, UR14, UR12, !UP6 ;  /* 0x0000000c0e057287 */ /* 0x000fe4000f000000 */
[----:B------:R-:W-:Y:S02]  /*4d50*/  UIMAD UR8, UR42, UR7, URZ ;  /* 0x000000072a0872a4 */ /* 0x000fe4000f8e02ff */
[----:B------:R-:W-:Y:S03]  /*4d60*/  UISETP.GE.AND UP0, UPT, UR6, UR4, UPT ;  /* 0x000000040600728c */ /* 0x000fe6000bf06270 */
[----:B------:R-:W-:Y:S01]  /*4d70*/  UMOV UR4, UR11 ;  /* 0x0000000b00047c82 */ /* 0x000fe20008000000 */
[----:B------:R-:W-:Y:S02]  /*4d80*/  UISETP.GE.OR UP0, UPT, UR5, UR8, UP0 ;  /* 0x000000080500728c */ /* 0x000fe40008706670 */
[----:B------:R-:W-:Y:S02]  /*4d90*/  USHF.R.U32.HI UR4, URZ, UR23, UR4 ;  /* 0x00000017ff047299 */ /* 0x000fe40008011604 */
[----:B------:R-:W-:Y:S02]  /*4da0*/  UIMAD.WIDE.U32 UR8, UR5, UR22, URZ ;  /* 0x00000016050872a5 */ /* 0x000fe4000f8e00ff */
[----:B------:R-:W-:Y:S04]  /*4db0*/  USEL UR10, UR6, UR4, !UP4 ;  /* 0x00000004060a7287 */ /* 0x000fe8000e000000 */
[----:B------:R-:W-:Y:S01]  /*4dc0*/  UIADD3 UR11, UPT, UPT, -UR10, URZ, URZ ;  /* 0x000000ff0a0b7290 */ /* 0x000fe2000fffe1ff */
[----:B------:R-:W-:Y:S02]  /*4dd0*/  @!UP0 UMOV UR4, UR9 ;  /* 0x0000000900048c82 */ /* 0x000fe40008000000 */
[----:B------:R-:W-:Y:S02]  /*4de0*/  @!UP0 USHF.R.U32.HI UR4, URZ, UR23, UR4 ;  /* 0x00000017ff048299 */ /* 0x000fe40008011604 */
[----:B------:R-:W-:Y:S02]  /*4df0*/  UIMAD UR8, UR42, UR11, UR6 ;  /* 0x0000000b2a0872a4 */ /* 0x000fe4000f8e0206 */
[----:B------:R-:W-:Y:S04]  /*4e00*/  @!UP0 USEL UR4, UR5, UR4, !UP4 ;  /* 0x0000000405048287 */ /* 0x000fe8000e000000 */
[----:B------:R-:W-:Y:S02]  /*4e10*/  @!UP0 UIMAD UR8, UR7, UR8, UR4 ;  /* 0x00000008070882a4 */ /* 0x000fe4000f8e0204 */
[----:B------:R-:W-:Y:S02]  /*4e20*/  @!UP0 UIADD3 UR9, UPT, UPT, UR10, -UR4, URZ ;  /* 0x800000040a098290 */ /* 0x000fe4000fffe0ff */
[----:B------:R-:W-:Y:S02]  /*4e30*/  UIADD3 UR4, UPT, UPT, -UR5, URZ, URZ ;  /* 0x000000ff05047290 */ /* 0x000fe4000fffe1ff */
[----:B------:R-:W-:Y:S02]  /*4e40*/  UIADD3 UR7, UPT, UPT, -UR6, URZ, URZ ;  /* 0x000000ff06077290 */ /* 0x000fe4000fffe1ff */
[----:B------:R-:W-:Y:S02]  /*4e50*/  @!UP0 UIMAD UR6, UR9, UR42, UR5 ;  /* 0x0000002a090682a4 */ /* 0x000fe4000f8e0205 */
[----:B------:R-:W-:Y:S02]  /*4e60*/  UIMAD UR14, UR15, UR4, UR14 ;  /* 0x000000040f0e72a4 */ /* 0x000fe4000f8e020e */
[----:B------:R-:W-:Y:S01]  /*4e70*/  UIMAD UR13, UR50, UR7, UR13 ;  /* 0x00000007320d72a4 */ /* 0x000fe2000f8e020d */
[----:B------:R-:W-:Y:S02]  /*4e80*/  @!UP0 UMOV UR5, UR8 ;  /* 0x0000000800058c82 */ /* 0x000fe40008000000 */
[----:B------:R-:W-:Y:S02]  /*4e90*/  UIMAD UR14, UR5, UR15, UR14 ;  /* 0x0000000f050e72a4 */ /* 0x000fe4000f8e020e */
[----:B------:R-:W-:Y:S11]  /*4ea0*/  UIMAD UR13, UR6, UR50, UR13 ;  /* 0x00000032060d72a4 */ /* 0x000ff6000f8e020d */
[----:B------:R-:W-:Y:S01]  /*4eb0*/  @!UPT UIADD3 URZ, UPT, UPT, URZ, URZ, URZ ;  /* 0x000000fffffff290 */ /* 0x000fe2000fffe0ff */
.L_x_91:
[----:B------:R-:W2:Y:S01]  /*4ec0*/  @!UP2 LDCU.128 UR8, c[0x0][0xb10] ;  /* 0x00016200ff08a7ac */ /* 0x000ea20008000c00 */
[C---:B----4-:R-:W-:Y:S02]  /*4ed0*/  ISETP.NE.U32.AND P1, PT, R4.reuse, RZ, PT ;  /* 0x000000ff0400720c */ /* 0x050fe40003f25070 */
[----:B------:R-:W-:Y:S02]  /*4ee0*/  ISETP.NE.U32.AND P0, PT, R4, RZ, PT ;  /* 0x000000ff0400720c */ /* 0x000fe40003f05070 */
[C---:B------:R-:W-:Y:S02]  /*4ef0*/  ISETP.NE.AND.EX P1, PT, R5.reuse, RZ, PT, P1 ;  /* 0x000000ff0500720c */ /* 0x040fe40003f25310 */
[----:B------:R-:W-:Y:S01]  /*4f00*/  ISETP.NE.AND.EX P0, PT, R5, RZ, PT, P0 ;  /* 0x000000ff0500720c */ /* 0x000fe20003f05300 */
[----:B------:R-:W3:Y:S01]  /*4f10*/  @!UP2 LDCU UR5, c[0x0][0xb0c] ;  /* 0x00016180ff05a7ac */ /* 0x000ee20008000800 */
[----:B------:R-:W-:Y:S01]  /*4f20*/  SHF.L.U32 R9, R15, 0x1f, RZ ;  /* 0x0000001f0f097819 */ /* 0x000fe200000006ff */
[----:B------:R-:W-:Y:S02]  /*4f30*/  USHF.L.U32 UR35, UR16, 0x7, URZ ;  /* 0x0000000710237899 */ /* 0x000fe400080006ff */
[----:B------:R-:W-:Y:S02]  /*4f40*/  USHF.L.U32 UR34, UR20, 0x6, URZ ;  /* 0x0000000614227899 */ /* 0x000fe400080006ff */
[----:B--2---:R-:W-:Y:S07]  /*4f50*/  UIMAD.WIDE.U32 UR6, UR14, UR8, URZ ;  /* 0x000000080e0672a5 */ /* 0x004fee000f8e00ff */
[----:B------:R-:W-:Y:S01]  /*4f60*/  @!UP2 UMOV UR4, UR7 ;  /* 0x000000070004ac82 */ /* 0x000fe20008000000 */
[----:B---3--:R-:W-:Y:S02]  /*4f70*/  @!UP2 UISETP.NE.AND UP0, UPT, UR5, 0x1, UPT ;  /* 0x000000010500a88c */ /* 0x008fe4000bf05270 */
[----:B------:R-:W-:Y:S02]  /*4f80*/  @!UP2 USHF.R.U32.HI UR4, URZ, UR9, UR4 ;  /* 0x00000009ff04a299 */ /* 0x000fe40008011604 */
[----:B------:R-:W-:Y:S02]  /*4f90*/  UIMAD.WIDE.U32 UR6, UR13, UR11, URZ ;  /* 0x0000000b0d0672a5 */ /* 0x000fe4000f8e00ff */
[----:B------:R-:W-:Y:S02]  /*4fa0*/  @!UP2 USEL UR8, UR14, UR4, !UP0 ;  /* 0x000000040e08a287 */ /* 0x000fe4000c000000 */
[----:B------:R-:W-:Y:S03]  /*4fb0*/  @!UP2 UISETP.NE.AND UP0, UPT, UR10, 0x1, UPT ;  /* 0x000000010a00a88c */ /* 0x000fe6000bf05270 */
[----:B------:R-:W-:Y:S02]  /*4fc0*/  @!UP2 UMOV UR6, UR7 ;  /* 0x000000070006ac82 */ /* 0x000fe40008000000 */
[----:B------:R-:W2:Y:S02]  /*4fd0*/  @!UP2 LDCU UR4, c[0x0][0xb20] ;  /* 0x00016400ff04a7ac */ /* 0x000ea40008000800 */
[----:B--2---:R-:W-:Y:S04]  /*4fe0*/  @!UP2 USHF.R.U32.HI UR6, URZ, UR4, UR6 ;  /* 0x00000004ff06a299 */ /* 0x004fe80008011606 */
[----:B------:R-:W-:Y:S04]  /*4ff0*/  @!UP2 USEL UR6, UR13, UR6, !UP0 ;  /* 0x000000060d06a287 */ /* 0x000fe8000c000000 */
[----:B------:R-:W-:Y:S02]  /*5000*/  @!UP2 UIADD3 UR4, UPT, UPT, -UR8, UR6, URZ ;  /* 0x000000060804a290 */ /* 0x000fe4000fffe1ff */
[----:B------:R-:W-:Y:S02]  /*5010*/  @!UP2 UIADD3 UR6, UPT, UPT, UR8, -UR6, URZ ;  /* 0x800000060806a290 */ /* 0x000fe4000fffe0ff */
[----:B------:R-:W-:Y:S02]  /*5020*/  @!UP2 UIMAD UR14, UR4, UR5, UR14 ;  /* 0x00000005040ea2a4 */ /* 0x000fe4000f8e020e */
[----:B------:R-:W-:Y:S01]  /*5030*/  @!UP2 UIMAD UR13, UR6, UR10, UR13 ;  /* 0x0000000a060da2a4 */ /* 0x000fe2000f8e020d */
[----:B------:R-:W-:Y:S11]  /*5040*/  BRA.U UP3, `(.L_x_92) ;  /* 0x0000000103107547 */ /* 0x000ff6000b800000 */
[----:B------:R-:W-:Y:S04]  /*5050*/  MOV R6, UR40 ;  /* 0x0000002800067c02 */ /* 0x000fe80008000f00 */
[----:B------:R-:W-:Y:S04]  /*5060*/  SHF.L.U32 R6, R6, 0x1f, RZ ;  /* 0x0000001f06067819 */ /* 0x000fe800000006ff */
[----:B------:R-:W2:Y:S02]  /*5070*/  SYNCS.PHASECHK.TRANS64.TRYWAIT P2, [UR21+0x88], R6 ;  /* 0x00008806ff0075a7 */ /* 0x000ea40008041115 */
[----:B--2---:R-:W-:Y:S05]  /*5080*/  @!P2 BRA `(.L_x_93) ;  /* 0x000000400074a947 */ /* 0x004fea0003800000 */
.L_x_92:
[----:B------:R-:W-:Y:S05]  /*5090*/  @!P1 BRA `(.L_x_94) ;  /* 0x0000000000309947 */ /* 0x000fea0003800000 */
[----:B------:R-:W-:Y:S01]  /*50a0*/  ISETP.NE.U32.AND P1, PT, R2, RZ, PT ;  /* 0x000000ff0200720c */ /* 0x000fe20003f25070 */
[----:B------:R-:W2:Y:S01]  /*50b0*/  LDCU.64 UR4, c[0x0][0x358] ;  /* 0x00006b00ff0477ac */ /* 0x000ea20008000a00 */
[----:B------:R-:W-:Y:S02]  /*50c0*/  IMAD.MOV.U32 R26, RZ, RZ, 0x1 ;  /* 0x00000001ff1a7424 */ /* 0x000fe400078e00ff */
[----:B------:R-:W-:Y:S11]  /*50d0*/  ISETP.NE.AND.EX P1, PT, R3, RZ, PT, P1 ;  /* 0x000000ff0300720c */ /* 0x000ff60003f25310 */
[----:B------:R-:W-:Y:S02]  /*50e0*/  @!UPT UIADD3 URZ, UPT, UPT, URZ, URZ, URZ ;  /* 0x000000fffffff290 */ /* 0x000fe4000fffe0ff */
[----:B------:R-:W3:Y:S01]  /*50f0*/  @P1 LDC.64 R10, c[0x0][0x888] ;  /* 0x00022200ff0a1b82 */ /* 0x000ee20000000a00 */
[----:B-1----:R-:W-:Y:S04]  /*5100*/  @P1 IMAD R0, R4, UR36, RZ ;  /* 0x0000002404001c24 */ /* 0x002fe8000f8e02ff */
[----:B---3--:R-:W-:Y:S04]  /*5110*/  @P1 IMAD.WIDE R10, R0, 0x4, R10 ;  /* 0x00000004000a1825 */ /* 0x008fe800078e020a */
[----:B------:R-:W-:Y:S01]  /*5120*/  HFMA2 R0, -RZ, RZ, 0, 5.9604644775390625e-08 ;  /* 0x00000001ff007431 */ /* 0x000fe200000001ff */
[----:B--2--5:R2:W5:Y:S04]  /*5130*/  @P1 LDG.E R27, desc[UR4][R10.64] ;  /* 0x000000040a1b1981 */ /* 0x024568000c1e1900 */
[----:B------:R-:W-:Y:S01]  /*5140*/  @!P1 PRMT R26, R0, 0x7610, R26 ;  /* 0x00007610001a9816 */ /* 0x000fe2000000001a */
[----:B--2---:R-:W3:Y:S06]  /*5150*/  @!P1 LDC R27, c[0x0][0x880] ;  /* 0x00022000ff1b9b82 */ /* 0x004eec0000000800 */
.L_x_94:
[----:B---3-5:R-:W-:Y:S01]  /*5160*/  @!P0 FSETP.EQ.AND P1, PT, R27, RZ, PT ;  /* 0x000000ff1b00820b */ /* 0x028fe20003f22000 */
[----:B------:R-:W-:Y:S01]  /*5170*/  @!UPT UIADD3 URZ, UPT, UPT, URZ, URZ, URZ ;  /* 0x000000fffffff290 */ /* 0x000fe2000fffe0ff */
[----:B------:R-:W-:Y:S11]  /*5180*/  @!P0 BRA `(.L_x_95) ;  /* 0x0000000000188947 */ /* 0x000ff60003800000 */
[----:B------:R-:W-:Y:S02]  /*5190*/  LOP3.LUT P0, RZ, R26, 0xff, RZ, 0xc0, !PT ;  /* 0x000000ff1aff7812 */ /* 0x000fe4000780c0ff */
[----:B------:R-:W-:Y:S04]  /*51a0*/  ISETP.NE.U32.AND P1, PT, R2, RZ, PT ;  /* 0x000000ff0200720c */ /* 0x000fe80003f25070 */
[----:B------:R-:W-:Y:S04]  /*51b0*/  ISETP.NE.AND.EX P1, PT, R3, RZ, PT, P1 ;  /* 0x000000ff0300720c */ /* 0x000fe80003f25310 */
[----:B------:R-:W-:Y:S03]  /*51c0*/  PLOP3.LUT P1, PT, P1, PT, PT, 0x8, 0x80 ;  /* 0x000000000080781c */ /* 0x000fe60000f2e170 */
[----:B------:R-:W-:Y:S11]  /*51d0*/  @P0 FSETP.EQ.AND P1, PT, R27, RZ, PT ;  /* 0x000000ff1b00020b */ /* 0x000ff60003f22000 */
[----:B------:R-:W-:Y:S02]  /*51e0*/  @!UPT UIADD3 URZ, UPT, UPT, URZ, URZ, URZ ;  /* 0x000000fffffff290 */ /* 0x000fe4000fffe0ff */
.L_x_95:
[----:B------:R-:W2:Y:S01]  /*51f0*/  SYNCS.PHASECHK.TRANS64.TRYWAIT P2, [UR21+0x60], R9 ;  /* 0x00006009ff0075a7 */ /* 0x000ea20008041115 */
[----:B------:R-:W-:Y:S04]  /*5200*/  ELECT P0, URZ, PT ;  /* 0x0000000000ff782f */ /* 0x000fe80003800000 */
[----:B------:R-:W-:Y:S11]  /*5210*/  PLOP3.LUT P1, PT, P1, P0, PT, 0xf2, 0x2f ;  /* 0x00000000002f781c */ /* 0x000ff60000f21e72 */
[----:B------:R-:W-:Y:S02]  /*5220*/  @!UPT UIADD3 URZ, UPT, UPT, URZ, URZ, URZ ;  /* 0x000000fffffff290 */ /* 0x000fe4000fffe0ff */
[----:B------:R-:W-:Y:S05]  /*5230*/  @!P1 IADD3 R8, P0, PT, R16, 0x580, RZ ;  /* 0x0000058010089810 */ /* 0x000fea0007f1e0ff */
[----:B-1----:R-:W-:Y:S01]  /*5240*/  @!P1 IMAD.X R6, RZ, RZ, R17, P0 ;  /* 0x000000ffff069224 */ /* 0x002fe200000e0611 */
[----:B--2---:R-:W-:Y:S07]  /*5250*/  @!P2 BRA `(.L_x_96) ;  /* 0x000000400018a947 */ /* 0x004fee0003800000 */
.L_x_186:
[----:B------:R-:W-:Y:S01]  /*5260*/  @!P1 R2UR UR5, R8 ;  /* 0x00000000080592ca */ /* 0x000fe200000e0000 */
[----:B------:R-:W-:Y:S01]  /*5270*/  VOTEU.ALL UP0, P1 ;  /* 0x0000000000ff7886 */ /* 0x000fe20000800000 */
[----:B------:R-:W-:Y:S01]  /*5280*/  @!P1 R2UR UR4, R6 ;  /* 0x00000000060492ca */ /* 0x000fe200000e0000 */
[----:B-1----:R-:W-:Y:S01]  /*5290*/  @!P1 IMAD.MOV.U32 R0, RZ, RZ, 0x2000 ;  /* 0x00002000ff009424 */ /* 0x002fe200078e00ff */
[----:B------:R-:W-:Y:S01]  /*52a0*/  UMOV UR8, 0x0 ;  /* 0x0000000000087882 */ /* 0x000fe20000000000 */
[----:B------:R-:W-:Y:S01]  /*52b0*/  UMOV UR9, 0x10000000 ;  /* 0x1000000000097882 */ /* 0x000fe20000000000 */
[----:B------:R-:W-:Y:S01]  /*52c0*/  @!UP0 UIADD3 UR32, UPT, UPT, UR21, 0x200, URZ ;  /* 0x0000020015208890 */ /* 0x000fe2000fffe0ff */
[----:B------:R-:W-:Y:S01]  /*52d0*/  @!P1 IADD3 R8, P0, PT, R16, 0x580, RZ ;  /* 0x0000058010089810 */ /* 0x000fe20007f1e0ff */
[----:B------:R-:W-:Y:S01]  /*52e0*/  VOTEU.ALL UP0, P1 ;  /* 0x0000000000ff7886 */ /* 0x000fe20000800000 */
[----:B------:R-:W-:Y:S03]  /*52f0*/  UPRMT UR6, UR47, 0x654, UR33 ;  /* 0x000006542f067896 */ /* 0x000fe60008000021 */
[----:B------:R-:W-:Y:S02]  /*5300*/  @!P1 IMAD.X R6, RZ, RZ, R17, P0 ;  /* 0x000000ffff069224 */ /* 0x000fe400000e0611 */
[----:B------:R-:W-:Y:S02]  /*5310*/  IMAD.U32 R10, RZ, RZ, UR5 ;  /* 0x00000005ff0a7e24 */ /* 0x000fe4000f8e00ff */
[----:B------:R-:W-:Y:S03]  /*5320*/  IMAD.U32 R11, RZ, RZ, UR4 ;  /* 0x00000004ff0b7e24 */ /* 0x000fe6000f8e00ff */
[----:B------:R-:W-:Y:S02]  /*5330*/  @!P1 R2UR UR4, R10 ;  /* 0x000000000a0492ca */ /* 0x000fe400000e0000 */
[----:B------:R-:W-:Y:S11]  /*5340*/  @!P1 R2UR UR5, R11 ;  /* 0x000000000b0592ca */ /* 0x000ff600000e0000 */
[----:B------:R-:W-:Y:S02]  /*5350*/  @!UPT UIADD3 URZ, UPT, UPT, URZ, URZ, URZ ;  /* 0x000000fffffff290 */ /* 0x000fe4000fffe0ff */
[----:B------:R1:W-:Y:S01]  /*5360*/  @!UP0 UTMALDG.3D [UR32], [UR4], desc[UR8] ;  /* 0x00000820040085b4 */ /* 0x0003e20008011000 */
[----:B------:R1:W-:Y:S01]  /*5370*/  @!P1 SYNCS.ARRIVE.TRANS64.RED.A0TR RZ, [UR21+0x40], R0 ;  /* 0x00004000ffff99a7 */ /* 0x0003e20008300415 */
[----:B------:R-:W-:Y:S01]  /*5380*/  SYNCS.ARRIVE.TRANS64.RED.A1T0 RZ, [UR6], RZ ;  /* 0x000000ffffff79a7 */ /* 0x000fe20008100406 */
[----:B------:R-:W2:Y:S02]  /*5390*/  SYNCS.PHASECHK.TRANS64.TRYWAIT P2, [UR21+0x68], R9 ;  /* 0x00006809ff0075a7 */ /* 0x000ea40008041115 */
[----:B-12---:R-:W-:Y:S05]  /*53a0*/  @!P2 BRA `(.L_x_97) ;  /* 0x0000003c00dca947 */ /* 0x006fea0003800000 */
.L_x_188:
        /* <DEDUP_REMOVED lines=8> */
[----:B------:R-:W-:Y:S01]  /*5430*/  @!UP0 UIADD3 UR24, UPT, UPT, UR21, 0x2200, URZ ;  /* 0x0000220015188890 */ /* 0x000fe2000fffe0ff */
[----:B------:R-:W-:Y:S01]  /*5440*/  VOTEU.ALL UP0, P1 ;  /* 0x0000000000ff7886 */ /* 0x000fe20000800000 */
[----:B------:R-:W-:Y:S01]  /*5450*/  UMOV UR27, UR35 ;  /* 0x00000023001b7c82 */ /* 0x000fe20008000000 */
[----:B------:R-:W-:Y:S02]  /*5460*/  UMOV UR28, UR36 ;  /* 0x00000024001c7c82 */ /* 0x000fe40008000000 */
[----:B------:R-:W-:Y:S01]  /*5470*/  IMAD.U32 R10, RZ, RZ, UR5 ;  /* 0x00000005ff0a7e24 */ /* 0x000fe2000f8e00ff */
[----:B------:R-:W-:Y:S01]  /*5480*/  UPRMT UR6, UR47, 0x654, UR25 ;  /* 0x000006542f067896 */ /* 0x000fe20008000019 */
[----:B------:R-:W-:Y:S02]  /*5490*/  IMAD.U32 R11, RZ, RZ, UR4 ;  /* 0x00000004ff0b7e24 */ /* 0x000fe4000f8e00ff */
[----:B------:R-:W-:Y:S01]  /*54a0*/  @!P1 IMAD.X R6, RZ, RZ, R17, P0 ;  /* 0x000000ffff069224 */ /* 0x000fe200000e0611 */
        /* <DEDUP_REMOVED lines=8> */
.L_x_190:
[----:B------:R-:W-:Y:S01]  /*5530*/  @!P1 R2UR UR5, R8 ;  /* 0x00000000080592ca */ /* 0x000fe200000e0000 */
[----:B------:R-:W-:Y:S01]  /*5540*/  VOTEU.ALL UP0, P1 ;  /* 0x0000000000ff7886 */ /* 0x000fe20000800000 */
[----:B------:R-:W-:Y:S01]  /*5550*/  @!P1 R2UR UR4, R6 ;  /* 0x00000000060492ca */ /* 0x000fe200000e0000 */
[----:B-1----:R-:W-:Y:S01]  /*5560*/  @!P1 IMAD.MOV.U32 R0, RZ, RZ, 0x2000 ;  /* 0x00002000ff009424 */ /* 0x002fe200078e00ff */
[----:B------:R-:W-:Y:S01]  /*5570*/  UMOV UR8, 0x0 ;  /* 0x0000000000087882 */ /* 0x000fe20000000000 */
[----:B------:R-:W-:Y:S01]  /*5580*/  UMOV UR9, 0x10000000 ;  /* 0x1000000000097882 */ /* 0x000fe20000000000 */
[----:B------:R-:W-:Y:S01]  /*5590*/  @!UP0 UIADD3 UR18, UPT, UPT, UR34, 0x20, URZ ;  /* 0x0000002022128890 */ /* 0x000fe2000fffe0ff */
[----:B------:R-:W-:Y:S01]  /*55a0*/  VIADD R14, R14, 0x1 ;  /* 0x000000010e0e7836 */ /* 0x000fe20000000000 */
[----:B------:R-:W-:Y:S01]  /*55b0*/  @!UP0 UIADD3 UR16, UPT, UPT, UR21, 0x4200, URZ ;  /* 0x0000420015108890 */ /* 0x000fe2000fffe0ff */
[----:B------:R-:W-:Y:S01]  /*55c0*/  VOTEU.ALL UP0, P1 ;  /* 0x0000000000ff7886 */ /* 0x000fe20000800000 */
[----:B------:R-:W-:Y:S01]  /*55d0*/  UMOV UR19, UR35 ;  /* 0x0000002300137c82 */ /* 0x000fe20008000000 */
[----:B------:R-:W-:Y:S02]  /*55e0*/  UMOV UR20, UR36 ;  /* 0x0000002400147c82 */ /* 0x000fe40008000000 */
[----:B------:R-:W-:Y:S01]  /*55f0*/  IMAD.U32 R10, RZ, RZ, UR5 ;  /* 0x00000005ff0a7e24 */ /* 0x000fe2000f8e00ff */
[----:B------:R-:W-:Y:S01]  /*5600*/  UPRMT UR6, UR47, 0x654, UR17 ;  /* 0x000006542f067896 */ /* 0x000fe20008000011 */
        /* <DEDUP_REMOVED lines=9> */
.L_x_192:
[----:B------:R-:W-:Y:S01]  /*56a0*/  @!P1 IADD3 R6, P0, PT, R16, 0x580, RZ ;  /* 0x0000058010069810 */ /* 0x000fe20007f1e0ff */
[----:B------:R-:W-:Y:S01]  /*56b0*/  VOTEU.ALL UP0, P1 ;  /* 0x0000000000ff7886 */ /* 0x000fe20000800000 */
[----:B------:R-:W-:Y:S01]  /*56c0*/  UMOV UR6, 0x0 ;  /* 0x0000000000067882 */ /* 0x000fe20000000000 */
[----:B------:R-:W-:Y:S01]  /*56d0*/  UMOV UR7, 0x10000000 ;  /* 0x1000000000077882 */ /* 0x000fe20000000000 */
[----:B------:R-:W-:Y:S01]  /*56e0*/  @!P1 R2UR UR5, R6 ;  /* 0x00000000060592ca */ /* 0x000fe200000e0000 */
[----:B-1----:R-:W-:Y:S01]  /*56f0*/  @!P1 IMAD.X R0, RZ, RZ, R17, P0 ;  /* 0x000000ffff009224 */ /* 0x002fe200000e0611 */
[----:B------:R-:W-:Y:S01]  /*5700*/  @!UP0 UIADD3 UR10, UPT, UPT, UR34, 0x30, URZ ;  /* 0x00000030220a8890 */ /* 0x000fe2000fffe0ff */
[----:B------:R-:W-:Y:S01]  /*5710*/  R2UR UR16, R53 ;  /* 0x00000000351072ca */ /* 0x000fe200000e0000 */
[----:B------:R-:W-:Y:S01]  /*5720*/  @!UP0 UIADD3 UR8, UPT, UPT, UR21, 0x6200, URZ ;  /* 0x0000620015088890 */ /* 0x000fe2000fffe0ff */
[----:B------:R-:W-:Y:S01]  /*5730*/  ISETP.NE.AND P0, PT, R14, 0x2, PT ;  /* 0x000000020e00780c */ /* 0x000fe20003f05270 */
[----:B------:R-:W-:Y:S01]  /*5740*/  @!UP0 UIADD3 UR9, UPT, UPT, UR21, 0x58, URZ ;  /* 0x0000005815098890 */ /* 0x000fe2000fffe0ff */
[----:B------:R-:W-:Y:S01]  /*5750*/  @!P1 R2UR UR4, R0 ;  /* 0x00000000000492ca */ /* 0x000fe200000e0000 */
[----:B------:R-:W-:Y:S01]  /*5760*/  VOTEU.ALL UP0, P1 ;  /* 0x0000000000ff7886 */ /* 0x000fe20000800000 */
[----:B------:R-:W-:Y:S01]  /*5770*/  UMOV UR11, UR35 ;  /* 0x00000023000b7c82 */ /* 0x000fe20008000000 */
[----:B------:R-:W-:Y:S01]  /*5780*/  UMOV UR12, UR36 ;  /* 0x00000024000c7c82 */ /* 0x000fe20008000000 */
[----:B------:R-:W-:Y:S01]  /*5790*/  SEL R0, RZ, 0x1, P0 ;  /* 0x00000001ff007807 */ /* 0x000fe20000000000 */
[----:B------:R-:W-:Y:S01]  /*57a0*/  UIADD3 UR20, UPT, UPT, UR13, UR63, URZ ;  /* 0x0000003f0d147290 */ /* 0x000fe2000fffe0ff */
[----:B------:R-:W-:Y:S01]  /*57b0*/  IMAD.U32 R8, RZ, RZ, UR5 ;  /* 0x00000005ff087e24 */ /* 0x000fe2000f8e00ff */
[----:B------:R-:W-:Y:S01]  /*57c0*/  LOP3.LUT R15, R15, 0x1, RZ, 0x3c, !PT ;  /* 0x000000010f0f7812 */ /* 0x000fe200078e3cff */
[----:B------:R-:W-:Y:S01]  /*57d0*/  UPLOP3.LUT UP3, UPT, UPT, UPT, UPT, 0x80, 0x8 ;  /* 0x000000000008789c */ /* 0x000fe20003f6f070 */
[----:B------:R-:W-:Y:S01]  /*57e0*/  LOP3.LUT R13, R13, R0, RZ, 0x3c, !PT ;  /* 0x000000000d0d7212 */ /* 0x000fe200078e3cff */
[----:B------:R-:W-:Y:S01]  /*57f0*/  UIADD3 UR16, UPT, UPT, UR14, UR16, URZ ;  /* 0x000000100e107290 */ /* 0x000fe2000fffe0ff */
[----:B------:R-:W-:Y:S01]  /*5800*/  SEL R14, R14, RZ, P0 ;  /* 0x000000ff0e0e7207 */ /* 0x000fe20000000000 */
[----:B------:R-:W-:Y:S01]  /*5810*/  UMOV UR36, UR29 ;  /* 0x0000001d00247c82 */ /* 0x000fe20008000000 */
[----:B------:R-:W-:Y:S01]  /*5820*/  IMAD.U32 R9, RZ, RZ, UR4 ;  /* 0x00000004ff097e24 */ /* 0x000fe2000f8e00ff */
[----:B------:R-:W-:Y:S04]  /*5830*/  @!P1 R2UR UR4, R8 ;  /* 0x00000000080492ca */ /* 0x000fe800000e0000 */
[----:B------:R-:W-:Y:S11]  /*5840*/  @!P1 R2UR UR5, R9 ;  /* 0x00000000090592ca */ /* 0x000ff600000e0000 */
[----:B------:R-:W-:Y:S02]  /*5850*/  @!UPT UIADD3 URZ, UPT, UPT, URZ, URZ, URZ ;  /* 0x000000fffffff290 */ /* 0x000fe4000fffe0ff */
[----:B------:R2:W-:Y:S01]  /*5860*/  @!UP0 UTMALDG.3D [UR8], [UR4], desc[UR6] ;  /* 0x00000608040085b4 */ /* 0x0005e20008011000 */
[----:B------:R2:W-:Y:S01]  /*5870*/  @!P1 SYNCS.ARRIVE.TRANS64.RED.A0TR RZ, [UR21+0x58], R7 ;  /* 0x00005807ffff99a7 */ /* 0x0005e20008300415 */
[----:B------:R-:W-:Y:S01]  /*5880*/  SYNCS.ARRIVE.TRANS64.RED.A1T0 RZ, [UR37], RZ ;  /* 0x000000ffffff79a7 */ /* 0x000fe20008100425 */
[----:B------:R-:W-:Y:S05]  /*5890*/  BRA.U UP1, `(.L_x_100) ;  /* 0xfffffff101687547 */ /* 0x000fea000b83ffff */
[----:B------:R-:W-:-:S04]  /*58a0*/  SHF.L.U32 R2, R15, 0x1f, RZ ;  /* 0x0000001f0f027819 */ /* 0x000fc800000006ff */
[----:B------:R-:W1:Y:S02]  /*58b0*/  SYNCS.PHASECHK.TRANS64.TRYWAIT P0, [UR21+0x60], R2 ;  /* 0x00006002ff0075a7 */ /* 0x000e640008001115 */
[----:B-1----:R-:W-:Y:S05]  /*58c0*/  @!P0 BRA `(.L_x_101) ;  /* 0x0000003800dc8947 */ /* 0x002fea0003800000 */
.L_x_194:
[----:B------:R-:W3:Y:S02]  /*58d0*/  SYNCS.PHASECHK.TRANS64.TRYWAIT P0, [UR21+0x68], R2 ;  /* 0x00006802ff0075a7 */ /* 0x000ee40008001115 */
[----:B---3--:R-:W-:Y:S05]  /*58e0*/  @!P0 BRA `(.L_x_102) ;  /* 0x0000003800ec8947 */ /* 0x008fea0003800000 */
.L_x_196:
[----:B------:R-:W3:Y:S02]  /*58f0*/  SYNCS.PHASECHK.TRANS64.TRYWAIT P0, [UR21+0x70], R2 ;  /* 0x00007002ff0075a7 */ /* 0x000ee40008001115 */
[----:B---3--:R-:W-:Y:S05]  /*5900*/  @!P0 BRA `(.L_x_103) ;  /* 0x0000003800fc8947 */ /* 0x008fea0003800000 */
.L_x_198:
[----:B-1----:R-:W-:-:S07]  /*5910*/  MOV R0, UR21 ;  /* 0x0000001500007c02 */ /* 0x002fce0008000f00 */
.L_x_104:
[----:B-1----:R-:W-:-:S04]  /*5920*/  SHF.L.U32 R2, R15, 0x1f, RZ ;  /* 0x0000001f0f027819 */ /* 0x002fc800000006ff */
[----:B------:R1:W3:Y:S03]  /*5930*/  SYNCS.PHASECHK.TRANS64.TRYWAIT P0, [R0+URZ+0x78], R2 ;  /* 0x00007802000075a7 */ /* 0x0002e600080011ff */
[----:B---3--:R-:W-:Y:S05]  /*5940*/  @!P0 NANOSLEEP.SYNCS 0x989680 ;  /* 0x009896800000895d */ /* 0x008fea0003900000 */
[----:B------:R-:W3:Y:S02]  /*5950*/  @!P0 SYNCS.PHASECHK.TRANS64 P0, [R0+URZ+0x78], R2 ;  /* 0x00007802000085a7 */ /* 0x000ee400080010ff */
[----:B--23--:R-:W-:Y:S05]  /*5960*/  @P0 EXIT ;  /* 0x000000000000094d */ /* 0x00cfea0003800000 */
[----:B------:R-:W-:Y:S05]  /*5970*/  BRA `(.L_x_104) ;  /* 0xfffffffc00e87947 */ /* 0x000fea000383ffff */
.L_x_89:
[----:B------:R-:W-:-:S06]  /*5980*/  UISETP.GE.AND UP0, UPT, UR18, 0x4, UPT ;  /* 0x000000041200788c */ /* 0x000fcc000bf06270 */
[----:B------:R-:W-:-:S13]  /*5990*/  PLOP3.LUT P0, PT, PT, PT, UP0, 0x80, 0x8 ;  /* 0x000000000008781c */ /* 0x000fda0003f0f008 */
[----:B------:R-:W-:Y:S05]  /*59a0*/  @!P0 EXIT ;  /* 0x000000000000894d */ /* 0x000fea0003800000 */
[----:B------:R-:W-:Y:S01]  /*59b0*/  BAR.SYNC.DEFER_BLOCKING 0x6, 0xa0 ;  /* 0x0182800000007b1d */ /* 0x000fe20000010000 */
[C---:B------:R-:W-:Y:S01]  /*59c0*/  IMAD.SHL.U32 R2, R65.reuse, 0x10, RZ ;  /* 0x0000001041027824 */ /* 0x040fe200078e00ff */
[C---:B------:R-:W-:Y:S01]  /*59d0*/  SHF.L.U32 R23, R65.reuse, 0x10, RZ ;  /* 0x0000001041177819 */ /* 0x040fe200000006ff */
[C---:B------:R-:W-:Y:S01]  /*59e0*/  IMAD.SHL.U32 R64, R65.reuse, 0x2, RZ ;  /* 0x0000000241407824 */ /* 0x040fe200078e00ff */
[C---:B------:R-:W-:Y:S01]  /*59f0*/  LOP3.LUT R66, R65.reuse, 0x60, RZ, 0xc0, !PT ;  /* 0x0000006041427812 */ /* 0x040fe200078ec0ff */
[----:B------:R-:W-:Y:S01]  /*5a00*/  HFMA2 R60, -RZ, RZ, 0, 0 ;  /* 0x00000000ff3c7431 */ /* 0x000fe200000001ff */
[----:B------:R-:W-:Y:S02]  /*5a10*/  UMOV UR44, 0x400 ;  /* 0x00000400002c7882 */ /* 0x000fe40000000000 */
[----:B------:R-:W1:Y:S01]  /*5a20*/  LDC.64 R50, c[0x0][0x8b0] ;  /* 0x00022c00ff327b82 */ /* 0x000e620000000a00 */
[----:B------:R-:W-:Y:S01]  /*5a30*/  ULEA UR44, UR47, UR44, 0x18 ;  /* 0x0000002c2f2c7291 */ /* 0x000fe2000f8ec0ff */
[----:B------:R-:W-:Y:S01]  /*5a40*/  LOP3.LUT R3, R2, 0x60, RZ, 0xc0, !PT ;  /* 0x0000006002037812 */ /* 0x000fe200078ec0ff */
[----:B------:R-:W2:Y:S01]  /*5a50*/  LDCU.64 UR6, c[0x0][0x890] ;  /* 0x00011200ff0677ac */ /* 0x000ea20008000a00 */
[----:B------:R-:W-:Y:S01]  /*5a60*/  LOP3.LUT R63, R65, 0x2, RZ, 0xc0, !PT ;  /* 0x00000002413f7812 */ /* 0x000fe200078ec0ff */
[----:B------:R-:W-:Y:S01]  /*5a70*/  IMAD.MOV.U32 R61, RZ, RZ, 0x1 ;  /* 0x00000001ff3d7424 */ /* 0x000fe200078e00ff */
[----:B------:R-:W-:Y:S01]  /*5a80*/  LOP3.LUT R64, R3, 0xc, R64, 0xf8, !PT ;  /* 0x0000000c03407812 */ /* 0x000fe200078ef840 */
[----:B------:R-:W-:Y:S01]  /*5a90*/  UIADD3 UR4, UPT, UPT, UR44, 0x200, URZ ;  /* 0x000002002c047890 */ /* 0x000fe2000fffe0ff */
[----:B------:R-:W3:Y:S01]  /*5aa0*/  LDC.64 R48, c[0x0][0x8a8] ;  /* 0x00022a00ff307b82 */ /* 0x000ee20000000a00 */
[----:B------:R-:W-:Y:S01]  /*5ab0*/  LOP3.LUT R23, R23, 0x600000, RZ, 0xc0, !PT ;  /* 0x0060000017177812 */ /* 0x000fe200078ec0ff */
[----:B------:R-:W-:Y:S01]  /*5ac0*/  IMAD.MOV.U32 R22, RZ, RZ, RZ ;  /* 0x000000ffff167224 */ /* 0x000fe200078e00ff */
[----:B------:R-:W-:Y:S01]  /*5ad0*/  LOP3.LUT R64, R64, 0x790, R2, 0xf8, !PT ;  /* 0x0000079040407812 */ /* 0x000fe200078ef802 */
[----:B------:R-:W-:Y:S01]  /*5ae0*/  IMAD.MOV.U32 R57, RZ, RZ, RZ ;  /* 0x000000ffff397224 */ /* 0x000fe200078e00ff */
[----:B------:R-:W-:Y:S01]  /*5af0*/  LOP3.LUT R65, R65, 0x4, RZ, 0xc0, !PT ;  /* 0x0000000441417812 */ /* 0x000fe200078ec0ff */
[----:B------:R-:W-:Y:S01]  /*5b00*/  IMAD.U32 R55, RZ, RZ, UR4 ;  /* 0x00000004ff377e24 */ /* 0x000fe2000f8e00ff */
[----:B------:R-:W-:Y:S01]  /*5b10*/  MOV R59, RZ ;  /* 0x000000ff003b7202 */ /* 0x000fe20000000f00 */
[----:B------:R-:W4:Y:S01]  /*5b20*/  LDCU UR60, c[0x0][0x370] ;  /* 0x00006e00ff3c77ac */ /* 0x000f220008000800 */
[----:B------:R-:W4:Y:S02]  /*5b30*/  LDS R0, [UR44+0x140] ;  /* 0x0001402cff007984 */ /* 0x000f240008000800 */
[----:B------:R-:W-:Y:S01]  /*5b40*/  LEA R64, R64, R55, 0x2 ;  /* 0x0000003740407211 */ /* 0x000fe200078e10ff */
[----:B------:R-:W1:Y:S01]  /*5b50*/  LDCU UR43, c[0x0][0xb0c] ;  /* 0x00016180ff2b77ac */ /* 0x000e620008000800 */
[----:B--2---:R-:W-:Y:S01]  /*5b60*/  IMAD.U32 R68, RZ, RZ, UR6 ;  /* 0x00000006ff447e24 */ /* 0x004fe2000f8e00ff */
[----:B------:R-:W-:-:S02]  /*5b70*/  MOV R67, UR7 ;  /* 0x0000000700437c02 */ /* 0x000fc40008000f00 */
[--C-:B------:R-:W-:Y:S01]  /*5b80*/  IMAD R63, R63, -0x10, R64.reuse ;  /* 0xfffffff03f3f7824 */ /* 0x100fe200078e0240 */
[----:B------:R-:W2:Y:S01]  /*5b90*/  LDCU UR39, c[0x0][0xb30] ;  /* 0x00016600ff2777ac */ /* 0x000ea20008000800 */
[----:B------:R-:W-:Y:S01]  /*5ba0*/  IMAD R62, R65, -0x10, R64 ;  /* 0xfffffff0413e7824 */ /* 0x000fe200078e0240 */
[----:B------:R-:W1:Y:S01]  /*5bb0*/  LDCU.64 UR54, c[0x0][0x888] ;  /* 0x00011100ff3677ac */ /* 0x000e620008000a00 */
[----:B------:R-:W1:Y:S01]  /*5bc0*/  LDCU.64 UR40, c[0x0][0xb28] ;  /* 0x00016500ff2877ac */ /* 0x000e620008000a00 */
[----:B------:R-:W1:Y:S01]  /*5bd0*/  LDCU.128 UR56, c[0x0][0xb10] ;  /* 0x00016200ff3877ac */ /* 0x000e620008000c00 */
[----:B------:R-:W1:Y:S01]  /*5be0*/  LDCU UR53, c[0x0][0x374] ;  /* 0x00006e80ff3577ac */ /* 0x000e620008000800 */
[----:B------:R-:W-:Y:S01]  /*5bf0*/  UMOV UR52, URZ ;  /* 0x000000ff00347c82 */ /* 0x000fe20008000000 */
[----:B------:R-:W-:Y:S01]  /*5c00*/  UMOV UR46, URZ ;  /* 0x000000ff002e7c82 */ /* 0x000fe20008000000 */
[----:B-1234-:R-:W-:-:S07]  /*5c10*/  IMAD.IADD R23, R0, 0x1, R23 ;  /* 0x0000000100177824 */ /* 0x01efce00078e0217 */
.L_x_148:
[----:B------:R-:W-:Y:S02]  /*5c20*/  LEA R3, R57, UR44, 0x3 ;  /* 0x0000002c39037c11 */ /* 0x000fe4000f8e18ff */
[----:B------:R-:W-:Y:S02]  /*5c30*/  SHF.L.U32 R0, R59, 0x1f, RZ ;  /* 0x0000001f3b007819 */ /* 0x000fe400000006ff */
[----:B-1----:R-:W-:Y:S02]  /*5c40*/  LEA R4, R57, UR44, 0x4 ;  /* 0x0000002c39047c11 */ /* 0x002fe4000f8e20ff */
[----:B------:R-:W1:Y:S02]  /*5c50*/  SYNCS.PHASECHK.TRANS64.TRYWAIT P0, [R3+URZ+0x90], R0 ;  /* 0x00009000030075a7 */ /* 0x000e6400080011ff */
[----:B-12---:R-:W-:Y:S05]  /*5c60*/  @!P0 BRA `(.L_x_105) ;  /* 0x00000038003c8947 */ /* 0x006fea0003800000 */
.L_x_199:
[----:B------:R-:W2:Y:S01]  /*5c70*/  LDS.128 R4, [R4+0x120] ;  /* 0x0001200004047984 */ /* 0x000ea20000000c00 */
[----:B------:R-:W-:Y:S01]  /*5c80*/  UISETP.GE.AND UP0, UPT, UR42, 0x1, UPT ;  /* 0x000000012a00788c */ /* 0x000fe2000bf06270 */
[----:B------:R-:W-:Y:S01]  /*5c90*/  @!PT LDS RZ, [RZ] ;  /* 0x00000000fffff984 */ /* 0x000fe20000000800 */
[----:B------:R-:W-:Y:S01]  /*5ca0*/  @!PT LDS RZ, [RZ] ;  /* 0x00000000fffff984 */ /* 0x000fe20000000800 */
[----:B------:R-:W-:Y:S01]  /*5cb0*/  @!PT LDS RZ, [RZ] ;  /* 0x00000000fffff984 */ /* 0x000fe20000000800 */
[----:B------:R-:W-:Y:S01]  /*5cc0*/  @!PT LDS RZ, [RZ] ;  /* 0x00000000fffff984 */ /* 0x000fe20000000800 */
[----:B------:R3:W-:Y:S06]  /*5cd0*/  MEMBAR.ALL.CTA ;  /* 0x0000000000007992 */ /* 0x0007ec0000008000 */
[----:B---3--:R-:W3:Y:S01]  /*5ce0*/  FENCE.VIEW.ASYNC.S ;  /* 0x00000000000073c6 */ /* 0x008ee20000000000 */
[----:B--2---:R-:W-:Y:S11]  /*5cf0*/  LOP3.LUT P0, RZ, R6, 0x1, RZ, 0xc0, !PT ;  /* 0x0000000106ff7812 */ /* 0x004ff6000780c0ff */
[----:B------:R-:W-:Y:S02]  /*5d00*/  @!UPT UIADD3 URZ, UPT, UPT, URZ, URZ, URZ ;  /* 0x000000fffffff290 */ /* 0x000fe4000fffe0ff */
[----:B---3--:R-:W-:Y:S01]  /*5d10*/  VOTEU.ANY UP1, P0 ;  /* 0x0000000000ff7886 */ /* 0x008fe20000020100 */
[----:B------:R-:W-:Y:S01]  /*5d20*/  PLOP3.LUT P0, PT, PT, PT, UP1, 0x80, 0x8 ;  /* 0x000000000008781c */ /* 0x000fe20003f0f018 */
[----:B------:R-:W-:Y:S11]  /*5d30*/  UP2UR UR62, UPR, URZ, 0x2 ;  /* 0x00000002ff3e7883 */ /* 0x000ff60008000000 */
[----:B------:R-:W-:Y:S01]  /*5d40*/  @!UPT UIADD3 URZ, UPT, UPT, URZ, URZ, URZ ;  /* 0x000000fffffff290 */ /* 0x000fe2000fffe0ff */
[----:B-1----:R-:W-:Y:S02]  /*5d50*/  @P0 SHF.R.U32.HI R0, RZ, 0x10, R5 ;  /* 0x00000010ff000819 */ /* 0x002fe40000011605 */
        /* <DEDUP_REMOVED lines=12> */
[----:B------:R-:W2:Y:S01]  /*5e20*/  LDCU UR12, c[0x0][0xb20] ;  /* 0x00016400ff0c77ac */ /* 0x000ea20008000800 */
[----:B------:R-:W-:Y:S02]  /*5e30*/  UIMAD.WIDE.U32 UR4, UR53, UR59, URZ ;  /* 0x0000003b350472a5 */ /* 0x000fe4000f8e00ff */
[----:B------:R-:W-:Y:S02]  /*5e40*/  UIMAD.WIDE.U32 UR6, UR60, UR56, URZ ;  /* 0x000000383c0672a5 */ /* 0x000fe4000f8e00ff */
[----:B------:R-:W-:Y:S02]  /*5e50*/  UISETP.NE.AND UP0, UPT, UR58, 0x1, UPT ;  /* 0x000000013a00788c */ /* 0x000fe4000bf05270 */
[----:B------:R-:W-:Y:S02]  /*5e60*/  UIMAD.WIDE.U32 UR8, UR37, UR59, URZ ;  /* 0x0000003b250872a5 */ /* 0x000fe4000f8e00ff */
[----:B------:R-:W-:Y:S02]  /*5e70*/  UIMAD.WIDE.U32 UR10, UR38, UR56, URZ ;  /* 0x00000038260a72a5 */ /* 0x000fe4000f8e00ff */
[----:B------:R-:W-:Y:S02]  /*5e80*/  UISETP.NE.AND UP1, UPT, UR43, 0x1, UPT ;  /* 0x000000012b00788c */ /* 0x000fe4000bf25270 */
[----:B------:R-:W-:Y:S01]  /*5e90*/  UISETP.NE.AND UP2, UPT, UR42, 0x1, UPT ;  /* 0x000000012a00788c */ /* 0x000fe2000bf45270 */
[----:B------:R-:W-:Y:S02]  /*5ea0*/  UMOV UR4, UR5 ;  /* 0x0000000500047c82 */ /* 0x000fe40008000000 */
[----:B--2---:R-:W-:Y:S03]  /*5eb0*/  USHF.R.U32.HI UR5, URZ, UR12, UR4 ;  /* 0x0000000cff057299 */ /* 0x004fe60008011604 */
[----:B------:R-:W-:Y:S02]  /*5ec0*/  UMOV UR4, UR7 ;  /* 0x0000000700047c82 */ /* 0x000fe40008000000 */
[----:B------:R-:W-:Y:S02]  /*5ed0*/  USHF.R.U32.HI UR7, URZ, UR57, UR4 ;  /* 0x00000039ff077299 */ /* 0x000fe40008011604 */
[----:B------:R-:W-:Y:S02]  /*5ee0*/  USEL UR4, UR53, UR5, !UP0 ;  /* 0x0000000535047287 */ /* 0x000fe4000c000000 */
[----:B------:R-:W-:Y:S01]  /*5ef0*/  USEL UR7, UR60, UR7, !UP1 ;  /* 0x000000073c077287 */ /* 0x000fe2000c800000 */
[----:B------:R-:W-:Y:S01]  /*5f00*/  UMOV UR5, UR9 ;  /* 0x0000000900057c82 */ /* 0x000fe20008000000 */
[----:B------:R-:W-:Y:S02]  /*5f10*/  UIMAD.WIDE.U32 UR8, UR4, UR40, URZ ;  /* 0x00000028040872a5 */ /* 0x000fe4000f8e00ff */
[----:B------:R-:W-:Y:S03]  /*5f20*/  USHF.R.U32.HI UR6, URZ, UR12, UR5 ;  /* 0x0000000cff067299 */ /* 0x000fe60008011605 */
[----:B------:R-:W-:Y:S01]  /*5f30*/  UMOV UR5, UR11 ;  /* 0x0000000b00057c82 */ /* 0x000fe20008000000 */
[----:B------:R-:W-:Y:S02]  /*5f40*/  UIMAD.WIDE.U32 UR10, UR7, UR40, URZ ;  /* 0x00000028070a72a5 */ /* 0x000fe4000f8e00ff */
[----:B------:R-:W-:Y:S02]  /*5f50*/  USHF.R.U32.HI UR12, URZ, UR57, UR5 ;  /* 0x00000039ff0c7299 */ /* 0x000fe40008011605 */
[----:B------:R-:W-:Y:S01]  /*5f60*/  USEL UR6, UR37, UR6, !UP0 ;  /* 0x0000000625067287 */ /* 0x000fe2000c000000 */
[----:B------:R-:W-:Y:S02]  /*5f70*/  UMOV UR5, UR9 ;  /* 0x0000000900057c82 */ /* 0x000fe40008000000 */
[----:B------:R-:W-:Y:S01]  /*5f80*/  UMOV UR10, UR11 ;  /* 0x0000000b000a7c82 */ /* 0x000fe20008000000 */
[----:B------:R-:W-:Y:S02]  /*5f90*/  @UP2 USHF.R.U32.HI UR4, URZ, UR41, UR5 ;  /* 0x00000029ff042299 */ /* 0x000fe40008011605 */
[----:B------:R-:W-:Y:S02]  /*5fa0*/  @UP2 USHF.R.U32.HI UR7, URZ, UR41, UR10 ;  /* 0x00000029ff072299 */ /* 0x000fe4000801160a */
[----:B------:R-:W-:Y:S02]  /*5fb0*/  UIMAD UR4, UR42, UR4, URZ ;  /* 0x000000042a0472a4 */ /* 0x000fe4000f8e02ff */
        /* <DEDUP_REMOVED lines=8> */
[----:B------:R-:W-:Y:S02]  /*6040*/  USEL UR11, UR6, UR4, !UP2 ;  /* 0x00000004060b7287 */ /* 0x000fe4000d000000 */
[----:B------:R-:W-:Y:S02]  /*6050*/  UIADD3 UR8, UPT, UPT, -UR5, URZ, URZ ;  /* 0x000000ff05087290 */ /* 0x000fe4000fffe1ff */
[----:B------:R-:W-:Y:S01]  /*6060*/  UIADD3 UR10, UPT, UPT, -UR11, URZ, URZ ;  /* 0x000000ff0b0a7290 */ /* 0x000fe2000fffe1ff */
[----:B------:R-:W-:Y:S01]  /*6070*/  @!UP0 UMOV UR4, UR9 ;  /* 0x0000000900048c82 */ /* 0x000fe20008000000 */
[----:B------:R-:W-:Y:S02]  /*6080*/  UIADD3 UR9, UPT, UPT, -UR6, URZ, URZ ;  /* 0x000000ff06097290 */ /* 0x000fe4000fffe1ff */
[----:B------:R-:W-:Y:S02]  /*6090*/  @!UP0 USHF.R.U32.HI UR4, URZ, UR41, UR4 ;  /* 0x00000029ff048299 */ /* 0x000fe40008011604 */
[----:B------:R-:W-:Y:S02]  /*60a0*/  UIMAD UR10, UR42, UR10, UR6 ;  /* 0x0000000a2a0a72a4 */ /* 0x000fe4000f8e0206 */
[----:B------:R-:W-:Y:S04]  /*60b0*/  @!UP0 USEL UR4, UR5, UR4, !UP2 ;  /* 0x0000000405048287 */ /* 0x000fe8000d000000 */
[----:B------:R-:W-:Y:S02]  /*60c0*/  @!UP0 UIMAD UR10, UR7, UR10, UR4 ;  /* 0x0000000a070a82a4 */ /* 0x000fe4000f8e0204 */
[----:B------:R-:W-:Y:S02]  /*60d0*/  @!UP0 UIADD3 UR11, UPT, UPT, UR11, -UR4, URZ ;  /* 0x800000040b0b8290 */ /* 0x000fe4000fffe0ff */
[----:B------:R-:W-:Y:S02]  /*60e0*/  UIMAD UR7, UR43, UR8, UR38 ;  /* 0x000000082b0772a4 */ /* 0x000fe4000f8e0226 */
[----:B------:R-:W-:Y:S02]  /*60f0*/  @!UP0 UIMAD UR6, UR11, UR42, UR5 ;  /* 0x0000002a0b0682a4 */ /* 0x000fe4000f8e0205 */
[----:B------:R-:W-:Y:S01]  /*6100*/  UIMAD UR4, UR58, UR9, UR37 ;  /* 0x000000093a0472a4 */ /* 0x000fe2000f8e0225 */
[----:B------:R-:W-:Y:S02]  /*6110*/  @!UP0 UMOV UR5, UR10 ;  /* 0x0000000a00058c82 */ /* 0x000fe40008000000 */
[----:B------:R-:W-:Y:S02]  /*6120*/  UIMAD UR38, UR5, UR43, UR7 ;  /* 0x0000002b052672a4 */ /* 0x000fe4000f8e0207 */
[----:B------:R-:W-:Y:S11]  /*6130*/  UIMAD UR37, UR6, UR58, UR4 ;  /* 0x0000003a062572a4 */ /* 0x000ff6000f8e0204 */
[----:B------:R-:W-:Y:S01]  /*6140*/  @!UPT UIADD3 URZ, UPT, UPT, URZ, URZ, URZ ;  /* 0x000000fffffff290 */ /* 0x000fe2000fffe0ff */
.L_x_106:
[----:B------:R-:W-:Y:S01]  /*6150*/  UISETP.NE.AND UP0, UPT, UR39, 0x1, UPT ;  /* 0x000000012700788c */ /* 0x000fe2000bf05270 */
[----:B------:R-:W-:Y:S01]  /*6160*/  LOP3.LUT P0, RZ, R55, 0x1b0, RZ, 0xc0, !PT ;  /* 0x000001b037ff7812 */ /* 0x000fe2000780c0ff */
[----:B------:R-:W-:Y:S01]  /*6170*/  USHF.L.U32 UR50, UR16, 0x7, URZ ;  /* 0x0000000710327899 */ /* 0x000fe200080006ff */
[----:B------:R-:W-:Y:S01]  /*6180*/  BSSY.RECONVERGENT B6, `(.L_x_107) ;  /* 0x0000034000067945 */ /* 0x000fe20003800200 */
[----:B------:R-:W-:Y:S01]  /*6190*/  USHF.L.U32 UR49, UR20, 0x6, URZ ;  /* 0x0000000614317899 */ /* 0x000fe200080006ff */
[----:B------:R-:W-:Y:S06]  /*61a0*/  IADD3 R57, PT, PT, R57, 0x1, RZ ;  /* 0x0000000139397810 */ /* 0x000fec0007ffe0ff */
[----:B------:R-:W2:Y:S01]  /*61b0*/  @!UP0 LDCU.128 UR12, c[0x0][0xb10] ;  /* 0x00016200ff0c87ac */ /* 0x000ea20008000c00 */
[----:B------:R-:W3:Y:S01]  /*61c0*/  @!UP0 LDCU UR5, c[0x0][0xb0c] ;  /* 0x00016180ff0587ac */ /* 0x000ee20008000800 */
[----:B------:R-:W4:Y:S01]  /*61d0*/  @!UP0 LDCU UR10, c[0x0][0xb20] ;  /* 0x00016400ff0a87ac */ /* 0x000f220008000800 */
[----:B--2---:R-:W-:Y:S02]  /*61e0*/  UIMAD.WIDE.U32 UR8, UR38, UR12, URZ ;  /* 0x0000000c260872a5 */ /* 0x004fe4000f8e00ff */
[----:B------:R-:W-:Y:S02]  /*61f0*/  UIMAD.WIDE.U32 UR6, UR37, UR15, URZ ;  /* 0x0000000f250672a5 */ /* 0x000fe4000f8e00ff */
[----:B------:R-:W-:Y:S03]  /*6200*/  @!UP0 UISETP.NE.AND UP1, UPT, UR14, 0x1, UPT ;  /* 0x000000010e00888c */ /* 0x000fe6000bf25270 */
[----:B------:R-:W-:Y:S01]  /*6210*/  @!UP0 UMOV UR4, UR9 ;  /* 0x0000000900048c82 */ /* 0x000fe20008000000 */
[----:B---3--:R-:W-:Y:S02]  /*6220*/  @!UP0 UISETP.NE.AND UP2, UPT, UR5, 0x1, UPT ;  /* 0x000000010500888c */ /* 0x008fe4000bf45270 */
[----:B------:R-:W-:Y:S01]  /*6230*/  @!UP0 USHF.R.U32.HI UR4, URZ, UR13, UR4 ;  /* 0x0000000dff048299 */ /* 0x000fe20008011604 */
[----:B------:R-:W-:Y:S02]  /*6240*/  @!UP0 UMOV UR6, UR7 ;  /* 0x0000000700068c82 */ /* 0x000fe40008000000 */
[----:B----4-:R-:W-:Y:S02]  /*6250*/  @!UP0 USHF.R.U32.HI UR6, URZ, UR10, UR6 ;  /* 0x0000000aff068299 */ /* 0x010fe40008011606 */
[----:B------:R-:W-:Y:S02]  /*6260*/  @!UP0 USEL UR7, UR38, UR4, !UP2 ;  /* 0x0000000426078287 */ /* 0x000fe4000d000000 */
[----:B------:R-:W-:Y:S04]  /*6270*/  @!UP0 USEL UR6, UR37, UR6, !UP1 ;  /* 0x0000000625068287 */ /* 0x000fe8000c800000 */
[----:B------:R-:W-:Y:S02]  /*6280*/  @!UP0 UIADD3 UR4, UPT, UPT, -UR7, UR6, URZ ;  /* 0x0000000607048290 */ /* 0x000fe4000fffe1ff */
[----:B------:R-:W-:Y:S02]  /*6290*/  @!UP0 UIADD3 UR6, UPT, UPT, UR7, -UR6, URZ ;  /* 0x8000000607068290 */ /* 0x000fe4000fffe0ff */
[----:B------:R-:W-:Y:S02]  /*62a0*/  @!UP0 UIMAD UR38, UR4, UR5, UR38 ;  /* 0x00000005042682a4 */ /* 0x000fe4000f8e0226 */
[----:B------:R-:W-:Y:S01]  /*62b0*/  @!UP0 UIMAD UR37, UR6, UR14, UR37 ;  /* 0x0000000e062582a4 */ /* 0x000fe2000f8e0225 */
[----:B------:R-:W-:Y:S11]  /*62c0*/  @!P0 BRA `(.L_x_108) ;  /* 0x00000000007c8947 */ /* 0x000ff60003800000 */
[----:B------:R-:W2:Y:S01]  /*62d0*/  LDCU.64 UR8, c[0x4][0x80] ;  /* 0x01001000ff0877ac */ /* 0x000ea20008000a00 */
[----:B------:R-:W-:Y:S01]  /*62e0*/  MOV R2, 0x0 ;  /* 0x0000000000027802 */ /* 0x000fe20000000f00 */
[----:B------:R-:W-:Y:S02]  /*62f0*/  HFMA2 R12, -RZ, RZ, 0, 5.9604644775390625e-08 ;  /* 0x00000001ff0c7431 */ /* 0x000fe400000001ff */
[----:B------:R-:W-:Y:S01]  /*6300*/  IMAD.MOV.U32 R8, RZ, RZ, 0x70 ;  /* 0x00000070ff087424 */ /* 0x000fe200078e00ff */
[----:B------:R3:W4:Y:S01]  /*6310*/  LDC.64 R14, c[0x4][R2] ;  /* 0x01000000020e7b82 */ /* 0x0007220000000a00 */
[----:B------:R-:W1:Y:S01]  /*6320*/  LDCU.64 UR6, c[0x4][0x88] ;  /* 0x01001100ff0677ac */ /* 0x000e620008000a00 */
[----:B------:R-:W-:Y:S01]  /*6330*/  IMAD.MOV.U32 R13, RZ, RZ, RZ ;  /* 0x000000ffff0d7224 */ /* 0x000fe200078e00ff */
[----:B------:R-:W1:Y:S01]  /*6340*/  LDCU.64 UR4, c[0x4][0x8] ;  /* 0x01000100ff0477ac */ /* 0x000e620008000a00 */
[----:B--2---:R-:W-:Y:S01]  /*6350*/  MOV R5, UR9 ;  /* 0x0000000900057c02 */ /* 0x004fe20008000f00 */
[----:B------:R-:W-:Y:S01]  /*6360*/  IMAD.U32 R4, RZ, RZ, UR8 ;  /* 0x00000008ff047e24 */ /* 0x000fe2000f8e00ff */
[----:B-1----:R-:W-:Y:S01]  /*6370*/  MOV R7, UR7 ;  /* 0x0000000700077c02 */ /* 0x002fe20008000f00 */
[----:B------:R-:W-:Y:S01]  /*6380*/  IMAD.U32 R6, RZ, RZ, UR6 ;  /* 0x00000006ff067e24 */ /* 0x000fe2000f8e00ff */
[----:B------:R-:W-:Y:S01]  /*6390*/  MOV R11, UR5 ;  /* 0x00000005000b7c02 */ /* 0x000fe20008000f00 */
[----:B------:R-:W-:Y:S02]  /*63a0*/  IMAD.U32 R10, RZ, RZ, UR4 ;  /* 0x00000004ff0a7e24 */ /* 0x000fe4000f8e00ff */
[----:B------:R-:W-:Y:S07]  /*63b0*/  LEPC R20, `(.L_x_109) ;  /* 0x000000001014794e */ /* 0x000fee0000000000 */
[----:B---345:R-:W-:Y:S05]  /*63c0*/  CALL.ABS.NOINC R14 ;  /* 0x000000000e007343 */ /* 0x038fea0003c00000 */
.L_x_109:
[----:B------:R-:W1:Y:S01]  /*63d0*/  LDCU.64 UR8, c[0x4][0x80] ;  /* 0x01001000ff0877ac */ /* 0x000e620008000a00 */
[----:B------:R-:W2:Y:S01]  /*63e0*/  LDC.64 R2, c[0x4][R2] ;  /* 0x0100000002027b82 */ /* 0x000ea20000000a00 */
[----:B------:R-:W-:Y:S02]  /*63f0*/  HFMA2 R12, -RZ, RZ, 0, 5.9604644775390625e-08 ;  /* 0x00000001ff0c7431 */ /* 0x000fe400000001ff */
[----:B------:R-:W-:Y:S02]  /*6400*/  IMAD.MOV.U32 R8, RZ, RZ, 0x70 ;  /* 0x00000070ff087424 */ /* 0x000fe400078e00ff */
[----:B------:R-:W-:Y:S01]  /*6410*/  IMAD.MOV.U32 R13, RZ, RZ, RZ ;  /* 0x000000ffff0d7224 */ /* 0x000fe200078e00ff */
[----:B------:R-:W3:Y:S01]  /*6420*/  LDCU.64 UR6, c[0x4][0x88] ;  /* 0x01001100ff0677ac */ /* 0x000ee20008000a00 */
[----:B------:R-:W4:Y:S01]  /*6430*/  LDCU.64 UR4, c[0x4][0x8] ;  /* 0x01000100ff0477ac */ /* 0x000f220008000a00 */
[----:B-1----:R-:W-:Y:S02]  /*6440*/  MOV R4, UR8 ;  /* 0x0000000800047c02 */ /* 0x002fe40008000f00 */
[----:B------:R-:W-:Y:S02]  /*6450*/  MOV R5, UR9 ;  /* 0x0000000900057c02 */ /* 0x000fe40008000f00 */
[----:B---3--:R-:W-:Y:S01]  /*6460*/  MOV R7, UR7 ;  /* 0x0000000700077c02 */ /* 0x008fe20008000f00 */
[----:B------:R-:W-:Y:S01]  /*6470*/  IMAD.U32 R6, RZ, RZ, UR6 ;  /* 0x00000006ff067e24 */ /* 0x000fe2000f8e00ff */
[----:B----4-:R-:W-:Y:S01]  /*6480*/  MOV R11, UR5 ;  /* 0x00000005000b7c02 */ /* 0x010fe20008000f00 */
[----:B------:R-:W-:Y:S02]  /*6490*/  IMAD.U32 R10, RZ, RZ, UR4 ;  /* 0x00000004ff0a7e24 */ /* 0x000fe4000f8e00ff */
[----:B------:R-:W-:Y:S07]  /*64a0*/  LEPC R20, `(.L_x_108) ;  /* 0x000000001014794e */ /* 0x000fee0000000000 */
[----:B--2---:R-:W-:Y:S05]  /*64b0*/  CALL.ABS.NOINC R2 ;  /* 0x0000000002007343 */ /* 0x004fea0003c00000 */
.L_x_108:
[----:B------:R-:W-:Y:S05]  /*64c0*/  BSYNC.RECONVERGENT B6 ;  /* 0x0000000000067941 */ /* 0x000fea0003800200 */
.L_x_107:
[----:B------:R-:W-:Y:S02]  /*64d0*/  R2UR UR6, R54 ;  /* 0x00000000360672ca */ /* 0x000fe400000e0000 */
[----:B------:R-:W-:Y:S02]  /*64e0*/  R2UR UR5, R68 ;  /* 0x00000000440572ca */ /* 0x000fe400000e0000 */
[----:B------:R-:W-:Y:S02]  /*64f0*/  R2UR UR4, R67 ;  /* 0x00000000430472ca */ /* 0x000fe400000e0000 */
[----:B------:R-:W-:Y:S02]  /*6500*/  ISETP.NE.U32.AND P4, PT, R50, RZ, PT ;  /* 0x000000ff3200720c */ /* 0x000fe40003f85070 */
[----:B------:R-:W-:Y:S02]  /*6510*/  ISETP.NE.U32.AND P2, PT, RZ, UR54, PT ;  /* 0x00000036ff007c0c */ /* 0x000fe4000bf45070 */
[----:B------:R-:W-:Y:S02]  /*6520*/  ISETP.NE.AND.EX P4, PT, R51, RZ, PT, P4 ;  /* 0x000000ff3300720c */ /* 0x000fe40003f85340 */
[----:B------:R-:W-:Y:S01]  /*6530*/  ISETP.NE.AND.EX P2, PT, RZ, UR55, PT, P2 ;  /* 0x00000037ff007c0c */ /* 0x000fe2000bf45320 */
[----:B------:R-:W-:Y:S02]  /*6540*/  UISETP.NE.AND UP2, UPT, UR6, URZ, UPT ;  /* 0x000000ff0600728c */ /* 0x000fe4000bf45270 */
[----:B------:R-:W-:Y:S04]  /*6550*/  UISETP.NE.U32.AND UP0, UPT, UR5, URZ, UPT ;  /* 0x000000ff0500728c */ /* 0x000fe8000bf05070 */
[----:B------:R-:W-:Y:S01]  /*6560*/  UISETP.NE.AND.EX UP1, UPT, UR4, URZ, UPT, UP0 ;  /* 0x000000ff0400728c */ /* 0x000fe2000bf25300 */
[----:B------:R-:W-:Y:S01]  /*6570*/  PLOP3.LUT P1, PT, PT, PT, UP2, 0x80, 0x8 ;  /* 0x000000000008781c */ /* 0x000fe20003f2f028 */
[----:B------:R-:W-:Y:S03]  /*6580*/  UPLOP3.LUT UP0, UPT, UPT, UPT, UPT, 0x40, 0x4 ;  /* 0x000000000004789c */ /* 0x000fe60003f0e870 */
[----:B------:R-:W-:Y:S06]  /*6590*/  @UP2 UPLOP3.LUT UP0, UPT, UPT, UPT, UP1, 0x80, 0x8 ;  /* 0x000000000008289c */ /* 0x000fec0003f0f010 */
[----:B------:R-:W-:Y:S01]  /*65a0*/  PLOP3.LUT P0, PT, PT, PT, UP0, 0x80, 0x8 ;  /* 0x000000000008781c */ /* 0x000fe20003f0f008 */
[----:B------:R-:W-:Y:S01]  /*65b0*/  @!UPT UIADD3 URZ, UPT, UPT, URZ, URZ, URZ ;  /* 0x000000fffffff290 */ /* 0x000fe2000fffe0ff */
[----:B------:R-:W-:Y:S11]  /*65c0*/  BRA.U !UP1, `(.L_x_110) ;  /* 0x0000000109407547 */ /* 0x000ff6000b800000 */
[----:B------:R-:W-:Y:S01]  /*65d0*/  UISETP.NE.U32.AND UP0, UPT, UR54, URZ, UPT ;  /* 0x000000ff3600728c */ /* 0x000fe2000bf05070 */
[----:B------:R-:W-:Y:S01]  /*65e0*/  R2UR UR6, R68 ;  /* 0x00000000440672ca */ /* 0x000fe200000e0000 */
[----:B------:R-:W2:Y:S01]  /*65f0*/  LDCU.64 UR8, c[0x0][0x358] ;  /* 0x00006b00ff0877ac */ /* 0x000ea20008000a00 */
[----:B------:R-:W-:Y:S02]  /*6600*/  HFMA2 R26, -RZ, RZ, 0, 5.9604644775390625e-08 ;  /* 0x00000001ff1a7431 */ /* 0x000fe400000001ff */
[----:B-1----:R-:W-:Y:S01]  /*6610*/  IMAD.MOV.U32 R0, RZ, RZ, 0x1 ;  /* 0x00000001ff007424 */ /* 0x002fe200078e00ff */
[----:B------:R-:W-:Y:S06]  /*6620*/  UISETP.NE.AND.EX UP0, UPT, UR55, URZ, UPT, UP0 ;  /* 0x000000ff3700728c */ /* 0x000fec000bf05300 */
[----:B------:R-:W-:Y:S05]  /*6630*/  PLOP3.LUT P3, PT, PT, PT, UP0, 0x80, 0x8 ;  /* 0x000000000008781c */ /* 0x000fea0003f6f008 */
[----:B------:R-:W1:Y:S01]  /*6640*/  @UP0 LDCU.64 UR4, c[0x0][0x888] ;  /* 0x00011100ff0407ac */ /* 0x000e620008000a00 */
[----:B------:R-:W-:Y:S07]  /*6650*/  @UP0 UIMAD UR6, UR36, UR6, URZ ;  /* 0x00000006240602a4 */ /* 0x000fee000f8e02ff */
[----:B------:R-:W-:Y:S01]  /*6660*/  @!P3 PRMT R26, R0, 0x7610, R26 ;  /* 0x00007610001ab816 */ /* 0x000fe2000000001a */
[----:B-1----:R-:W-:Y:S06]  /*6670*/  @UP0 UIMAD.WIDE UR4, UR6, 0x4, UR4 ;  /* 0x00000004060408a5 */ /* 0x002fec000f8e0204 */
[----:B------:R-:W-:Y:S02]  /*6680*/  IMAD.U32 R2, RZ, RZ, UR4 ;  /* 0x00000004ff027e24 */ /* 0x000fe4000f8e00ff */
[----:B------:R-:W-:Y:S03]  /*6690*/  IMAD.U32 R3, RZ, RZ, UR5 ;  /* 0x00000005ff037e24 */ /* 0x000fe6000f8e00ff */
[----:B------:R-:W1:Y:S02]  /*66a0*/  @!UP0 LDCU UR4, c[0x0][0x880] ;  /* 0x00011000ff0487ac */ /* 0x000e640008000800 */
[----:B--2--5:R2:W5:Y:S02]  /*66b0*/  @P3 LDG.E R27, desc[UR8][R2.64] ;  /* 0x00000008021b3981 */ /* 0x024564000c1e1900 */
[----:B-12---:R-:W-:Y:S02]  /*66c0*/  @!P3 MOV R27, UR4 ;  /* 0x00000004001bbc02 */ /* 0x006fe40008000f00 */
.L_x_110:
[----:B------:R-:W-:Y:S05]  /*66d0*/  @!P4 BRA `(.L_x_111) ;  /* 0x000000000024c947 */ /* 0x000fea0003800000 */
[----:B------:R-:W-:Y:S01]  /*66e0*/  ISETP.NE.U32.AND P3, PT, R48, RZ, PT ;  /* 0x000000ff3000720c */ /* 0x000fe20003f65070 */
[----:B------:R-:W2:Y:S03]  /*66f0*/  LDCU.64 UR4, c[0x0][0x358] ;  /* 0x00006b00ff0477ac */ /* 0x000ea60008000a00 */
[----:B------:R-:W-:Y:S11]  /*6700*/  ISETP.NE.AND.EX P3, PT, R49, RZ, PT, P3 ;  /* 0x000000ff3100720c */ /* 0x000ff60003f65330 */
[----:B------:R-:W-:Y:S02]  /*6710*/  @!UPT UIADD3 URZ, UPT, UPT, URZ, URZ, URZ ;  /* 0x000000fffffff290 */ /* 0x000fe4000fffe0ff */
[----:B------:R-:W3:Y:S01]  /*6720*/  @P3 LDC.64 R2, c[0x0][0x8a8] ;  /* 0x00022a00ff023b82 */ /* 0x000ee20000000a00 */
[----:B-1----:R-:W-:Y:S04]  /*6730*/  @P3 IMAD R0, R50, UR36, RZ ;  /* 0x0000002432003c24 */ /* 0x002fe8000f8e02ff */
[----:B---3--:R-:W-:Y:S05]  /*6740*/  @P3 IMAD.WIDE R2, R0, 0x4, R2 ;  /* 0x0000000400023825 */ /* 0x008fea00078e0202 */
[----:B--2--5:R2:W5:Y:S02]  /*6750*/  @P3 LDG.E R24, desc[UR4][R2.64] ;  /* 0x0000000402183981 */ /* 0x024564000c1e1900 */
[----:B--2---:R-:W3:Y:S02]  /*6760*/  @!P3 LDC R24, c[0x0][0x8a0] ;  /* 0x00022800ff18bb82 */ /* 0x004ee40000000800 */
.L_x_111:
[----:B-----5:R-:W-:Y:S01]  /*6770*/  FSETP.NEU.AND P3, PT, R27, RZ, PT ;  /* 0x000000ff1b00720b */ /* 0x020fe20003f6d000 */
[----:B------:R-:W-:Y:S01]  /*6780*/  BSSY B1, `(.L_x_112) ;  /* 0x0000039000017945 */ /* 0x000fe20003800000 */
[----:B------:R-:W-:Y:S01]  /*6790*/  SEL R3, RZ, 0xffffffff, P2 ;  /* 0xffffffffff037807 */ /* 0x000fe20001000000 */
[----:B------:R-:W-:Y:S01]  /*67a0*/  IMAD.MOV.U32 R72, RZ, RZ, 0x1 ;  /* 0x00000001ff487424 */ /* 0x000fe200078e00ff */
[----:B------:R-:W-:Y:S01]  /*67b0*/  @P1 LOP3.LUT P2, RZ, R26, 0xff, RZ, 0xc0, !PT ;  /* 0x000000ff1aff1812 */ /* 0x000fe2000784c0ff */
[C---:B------:R-:W-:Y:S01]  /*67c0*/  IMAD R25, R22.reuse, 0x40, R23 ;  /* 0x0000004016197824 */ /* 0x040fe200078e0217 */
[----:B-1----:R-:W-:Y:S01]  /*67d0*/  @P1 SEL R0, RZ, 0xffffffff, P3 ;  /* 0xffffffffff001807 */ /* 0x002fe20001800000 */
[----:B------:R-:W-:Y:S01]  /*67e0*/  IMAD R58, R65, -0x10, R63 ;  /* 0xfffffff0413a7824 */ /* 0x000fe200078e023f */
[----:B------:R-:W-:Y:S01]  /*67f0*/  LOP3.LUT R61, R61, 0x1, RZ, 0x3c, !PT ;  /* 0x000000013d3d7812 */ /* 0x000fe200078e3cff */
[----:B------:R-:W-:Y:S01]  /*6800*/  IMAD.MOV.U32 R71, RZ, RZ, RZ ;  /* 0x000000ffff477224 */ /* 0x000fe200078e00ff */
[C---:B------:R-:W-:Y:S02]  /*6810*/  @P0 SEL R0, R3.reuse, R0, !P2 ;  /* 0x0000000003000207 */ /* 0x040fe40005000000 */
[----:B------:R-:W-:Y:S02]  /*6820*/  CS2R R46, SRZ ;  /* 0x00000000002e7805 */ /* 0x000fe4000001ff00 */
[----:B------:R-:W-:Y:S02]  /*6830*/  LEA R70, R22, UR44, 0x3 ;  /* 0x0000002c16467c11 */ /* 0x000fe4000f8e18ff */
[----:B------:R-:W-:Y:S02]  /*6840*/  CS2R R44, SRZ ;  /* 0x00000000002c7805 */ /* 0x000fe4000001ff00 */
[----:B------:R-:W-:Y:S02]  /*6850*/  @P1 LOP3.LUT R0, R0, 0x1, RZ, 0xc0, !PT ;  /* 0x0000000100001812 */ /* 0x000fe400078ec0ff */
[----:B------:R-:W-:Y:S02]  /*6860*/  CS2R R42, SRZ ;  /* 0x00000000002a7805 */ /* 0x000fe4000001ff00 */
[----:B------:R-:W-:Y:S02]  /*6870*/  PLOP3.LUT P2, PT, PT, PT, UP1, 0x80, 0x8 ;  /* 0x000000000008781c */ /* 0x000fe40003f4f018 */
[----:B------:R-:W-:Y:S02]  /*6880*/  CS2R R40, SRZ ;  /* 0x0000000000287805 */ /* 0x000fe4000001ff00 */
[----:B------:R-:W-:Y:S02]  /*6890*/  ISETP.NE.U32.OR P5, PT, R0, 0x1, !P1 ;  /* 0x000000010000780c */ /* 0x000fe40004fa5470 */
[----:B------:R-:W-:Y:S02]  /*68a0*/  CS2R R38, SRZ ;  /* 0x0000000000267805 */ /* 0x000fe4000001ff00 */
[----:B------:R-:W-:Y:S02]  /*68b0*/  LOP3.LUT P4, R56, R26, 0xff, RZ, 0xc0, !PT ;  /* 0x000000ff1a387812 */ /* 0x000fe4000788c0ff */
[----:B------:R-:W-:Y:S02]  /*68c0*/  CS2R R36, SRZ ;  /* 0x0000000000247805 */ /* 0x000fe4000001ff00 */
[----:B------:R-:W-:Y:S02]  /*68d0*/  SEL R2, RZ, 0xffffffff, P3 ;  /* 0xffffffffff027807 */ /* 0x000fe40001800000 */
[----:B------:R-:W-:Y:S02]  /*68e0*/  CS2R R34, SRZ ;  /* 0x0000000000227805 */ /* 0x000fe4000001ff00 */
[----:B------:R-:W-:Y:S02]  /*68f0*/  P2R R69, PR, RZ, 0x20 ;  /* 0x00000020ff457803 */ /* 0x000fe40000000000 */
[----:B------:R-:W-:Y:S02]  /*6900*/  CS2R R32, SRZ ;  /* 0x0000000000207805 */ /* 0x000fe4000001ff00 */
[----:B------:R-:W-:Y:S02]  /*6910*/  @P2 SEL R2, R3, R2, !P4 ;  /* 0x0000000203022207 */ /* 0x000fe40006000000 */
[----:B------:R-:W-:Y:S02]  /*6920*/  @P5 SHF.L.U32 R0, R61, 0x1f, RZ ;  /* 0x0000001f3d005819 */ /* 0x000fe400000006ff */
[----:B------:R-:W-:Y:S02]  /*6930*/  LOP3.LUT R2, R2, 0x1, RZ, 0xc0, !PT ;  /* 0x0000000102027812 */ /* 0x000fe400078ec0ff */
[----:B------:R1:W2:Y:S02]  /*6940*/  @P5 SYNCS.PHASECHK.TRANS64.TRYWAIT P1, [UR44+0x40], R0 ;  /* 0x00004000ff0055a7 */ /* 0x0002a4000802112c */
[----:B------:R-:W-:Y:S04]  /*6950*/  ISETP.NE.U32.AND P2, PT, R2, 0x1, PT ;  /* 0x000000010200780c */ /* 0x000fe80003f45070 */
[----:B------:R-:W-:Y:S02]  /*6960*/  P2R R73, PR, RZ, 0x4 ;  /* 0x00000004ff497803 */ /* 0x000fe40000000000 */
[----:B-1----:R-:W-:Y:S04]  /*6970*/  SHF.L.U32 R0, R60, 0x1f, RZ ;  /* 0x0000001f3c007819 */ /* 0x002fe800000006ff */
[----:B------:R1:W4:Y:S01]  /*6980*/  SYNCS.PHASECHK.TRANS64.TRYWAIT P0, [R70+URZ+0xb0], R0 ;  /* 0x0000b000460075a7 */ /* 0x00032200080011ff */
[----:B--2---:R-:W-:Y:S01]  /*6990*/  @P5 SEL R72, RZ, 0x1, !P1 ;  /* 0x00000001ff485807 */ /* 0x004fe20004800000 */
[----:B-1----:R-:W-:Y:S06]  /*69a0*/  @!P5 BRA `(.L_x_113) ;  /* 0x000000000058d947 */ /* 0x002fec0003800000 */
[----:B------:R-:W-:Y:S01]  /*69b0*/  IMAD.MOV.U32 R46, RZ, RZ, RZ ;  /* 0x000000ffff2e7224 */ /* 0x000fe200078e00ff */
[----:B------:R-:W-:Y:S01]  /*69c0*/  ISETP.NE.AND P1, PT, R72, RZ, PT ;  /* 0x000000ff4800720c */ /* 0x000fe20003f25270 */
[----:B------:R-:W-:Y:S01]  /*69d0*/  BSSY B0, `(.L_x_114) ;  /* 0x000000c000007945 */ /* 0x000fe20003800000 */
[----:B------:R-:W-:Y:S02]  /*69e0*/  CS2R R34, SRZ ;  /* 0x0000000000227805 */ /* 0x000fe4000001ff00 */
[----:B------:R-:W-:Y:S02]  /*69f0*/  CS2R R32, SRZ ;  /* 0x0000000000207805 */ /* 0x000fe4000001ff00 */
[----:B------:R-:W-:Y:S02]  /*6a00*/  CS2R R38, SRZ ;  /* 0x0000000000267805 */ /* 0x000fe4000001ff00 */
[----:B------:R-:W-:Y:S02]  /*6a10*/  CS2R R36, SRZ ;  /* 0x0000000000247805 */ /* 0x000fe4000001ff00 */
[----:B------:R-:W-:Y:S02]  /*6a20*/  CS2R R42, SRZ ;  /* 0x00000000002a7805 */ /* 0x000fe4000001ff00 */
[----:B------:R-:W-:Y:S02]  /*6a30*/  CS2R R40, SRZ ;  /* 0x0000000000287805 */ /* 0x000fe4000001ff00 */
[----:B------:R-:W-:Y:S01]  /*6a40*/  CS2R R44, SRZ ;  /* 0x00000000002c7805 */ /* 0x000fe2000001ff00 */
[----:B------:R-:W-:Y:S06]  /*6a50*/  @P1 BRA `(.L_x_115) ;  /* 0x00000000000c1947 */ /* 0x000fec0003800000 */
[----:B------:R-:W-:Y:S04]  /*6a60*/  SHF.L.U32 R3, R61, 0x1f, RZ ;  /* 0x0000001f3d037819 */ /* 0x000fe800000006ff */
[----:B------:R-:W1:Y:S02]  /*6a70*/  SYNCS.PHASECHK.TRANS64.TRYWAIT P1, [UR44+0x40], R3 ;  /* 0x00004003ff0075a7 */ /* 0x000e64000802112c */
[----:B-1----:R-:W-:Y:S05]  /*6a80*/  @!P1 BRA `(.L_x_116) ;  /* 0x0000002800c89947 */ /* 0x002fea0003800000 */
.L_x_115:
[----:B------:R-:W-:Y:S05]  /*6a90*/  BSYNC B0 ;  /* 0x0000000000007941 */ /* 0x000fea0003800000 */
.L_x_114:
[----:B------:R-:W-:Y:S01]  /*6aa0*/  ISETP.NE.AND P1, PT, R73, RZ, PT ;  /* 0x000000ff4900720c */ /* 0x000fe20003f25270 */
[----:B------:R-:W-:Y:S11]  /*6ab0*/  HFMA2 R71, -RZ, RZ, 0, 5.9604644775390625e-08 ;  /* 0x00000001ff477431 */ /* 0x000ff600000001ff */
[----:B------:R-:W-:Y:S01]  /*6ac0*/  @!UPT UIADD3 URZ, UPT, UPT, URZ, URZ, URZ ;  /* 0x000000fffffff290 */ /* 0x000fe2000fffe0ff */
[----:B------:R2:W1:Y:S04]  /*6ad0*/  @P1 LDS.128 R32, [R64] ;  /* 0x0000000040201984 */ /* 0x0004680000000c00 */
[----:B------:R2:W1:Y:S04]  /*6ae0*/  @P1 LDS.128 R36, [R63+0x10] ;  /* 0x000010003f241984 */ /* 0x0004680000000c00 */
[----:B------:R2:W1:Y:S04]  /*6af0*/  @P1 LDS.128 R40, [R62+0x20] ;  /* 0x000020003e281984 */ /* 0x0004680000000c00 */
[----:B------:R2:W1:Y:S02]  /*6b00*/  @P1 LDS.128 R44, [R58+0x30] ;  /* 0x000030003a2c1984 */ /* 0x0004640000000c00 */
.L_x_113:
[----:B------:R-:W-:Y:S05]  /*6b10*/  BSYNC B1 ;  /* 0x0000000000017941 */ /* 0x000fea0003800000 */
.L_x_112:
[----:B-1----:R-:W-:Y:S04]  /*6b20*/  SHF.R.U32.HI R2, RZ, 0x15, R25 ;  /* 0x00000015ff027819 */ /* 0x002fe80000011619 */
[----:B------:R-:W-:Y:S01]  /*6b30*/  LOP3.LUT P1, RZ, R2, 0x3, R52, 0x48, !PT ;  /* 0x0000000302ff7812 */ /* 0x000fe20007824834 */
[----:B------:R-:W-:Y:S01]  /*6b40*/  @!UPT UIADD3 URZ, UPT, UPT, URZ, URZ, URZ ;  /* 0x000000fffffff290 */ /* 0x000fe2000fffe0ff */
[----:B----4-:R-:W-:Y:S11]  /*6b50*/  @P0 BRA `(.L_x_117) ;  /* 0x0000000000080947 */ /* 0x010ff60003800000 */
[----:B------:R-:W1:Y:S02]  /*6b60*/  SYNCS.PHASECHK.TRANS64.TRYWAIT P0, [R70+URZ+0xb0], R0 ;  /* 0x0000b000460075a7 */ /* 0x000e6400080011ff */
[----:B-1----:R-:W-:Y:S05]  /*6b70*/  @!P0 BRA `(.L_x_118) ;  /* 0x0000002800a48947 */ /* 0x002fea0003800000 */
.L_x_117:
[----:B------:R-:W-:Y:S05]  /*6b80*/  @!P1 BRA `(.L_x_119) ;  /* 0x0000000000409947 */ /* 0x000fea0003800000 */
[----:B------:R-:W4:Y:S01]  /*6b90*/  LDCU.64 UR8, c[0x4][0x70] ;  /* 0x01000e00ff0877ac */ /* 0x000f220008000a00 */
[----:B------:R-:W-:Y:S01]  /*6ba0*/  MOV R3, 0x0 ;  /* 0x0000000000037802 */ /* 0x000fe20000000f00 */
[----:B------:R-:W-:Y:S02]  /*6bb0*/  HFMA2 R12, -RZ, RZ, 0, 5.9604644775390625e-08 ;  /* 0x00000001ff0c7431 */ /* 0x000fe400000001ff */
[----:B------:R-:W-:Y:S02]  /*6bc0*/  IMAD.MOV.U32 R8, RZ, RZ, 0x192 ;  /* 0x00000192ff087424 */ /* 0x000fe400078e00ff */
[----:B------:R-:W-:Y:S01]  /*6bd0*/  IMAD.MOV.U32 R13, RZ, RZ, RZ ;  /* 0x000000ffff0d7224 */ /* 0x000fe200078e00ff */
[----:B------:R-:W5:Y:S01]  /*6be0*/  LDCU.64 UR6, c[0x4][0x78] ;  /* 0x01000f00ff0677ac */ /* 0x000f620008000a00 */
[----:B------:R-:W1:Y:S01]  /*6bf0*/  LDC.64 R2, c[0x4][R3] ;  /* 0x0100000003027b82 */ /* 0x000e620000000a00 */
[----:B------:R-:W2:Y:S01]  /*6c00*/  LDCU.64 UR4, c[0x4][0x10] ;  /* 0x01000200ff0477ac */ /* 0x000ea20008000a00 */
[----:B----4-:R-:W-:Y:S01]  /*6c10*/  MOV R5, UR9 ;  /* 0x0000000900057c02 */ /* 0x010fe20008000f00 */
[----:B------:R-:W-:Y:S01]  /*6c20*/  IMAD.U32 R4, RZ, RZ, UR8 ;  /* 0x00000008ff047e24 */ /* 0x000fe2000f8e00ff */
[----:B-----5:R-:W-:Y:S01]  /*6c30*/  MOV R7, UR7 ;  /* 0x0000000700077c02 */ /* 0x020fe20008000f00 */
[----:B------:R-:W-:Y:S01]  /*6c40*/  IMAD.U32 R6, RZ, RZ, UR6 ;  /* 0x00000006ff067e24 */ /* 0x000fe2000f8e00ff */
[----:B--2---:R-:W-:Y:S01]  /*6c50*/  MOV R11, UR5 ;  /* 0x00000005000b7c02 */ /* 0x004fe20008000f00 */
[----:B------:R-:W-:Y:S02]  /*6c60*/  IMAD.U32 R10, RZ, RZ, UR4 ;  /* 0x00000004ff0a7e24 */ /* 0x000fe4000f8e00ff */
[----:B------:R-:W-:Y:S07]  /*6c70*/  LEPC R20, `(.L_x_119) ;  /* 0x000000001014794e */ /* 0x000fee0000000000 */
[----:B-1-3--:R-:W-:Y:S05]  /*6c80*/  CALL.ABS.NOINC R2 ;  /* 0x0000000002007343 */ /* 0x00afea0003c00000 */
.L_x_119:
[----:B------:R-:W-:Y:S05]  /*6c90*/  WARPSYNC.ALL ;  /* 0x0000000000007948 */ /* 0x000fea0003800000 */
[----:B------:R-:W-:Y:S01]  /*6ca0*/  R2UR UR4, R25 ;  /* 0x00000000190472ca */ /* 0x000fe200000e0000 */
[----:B------:R-:W-:Y:S01]  /*6cb0*/  BSSY.RECONVERGENT B0, `(.L_x_120) ;  /* 0x0000039000007945 */ /* 0x000fe20003800200 */
[----:B------:R-:W-:Y:S11]  /*6cc0*/  ISETP.NE.AND P0, PT, R66, RZ, PT ;  /* 0x000000ff4200720c */ /* 0x000ff60003f05270 */
[----:B------:R-:W1:Y:S02]  /*6cd0*/  LDTM.x16 R4, tmem[UR4] ;  /* 0x00000004000479ee */ /* 0x000e640008240000 */
[C---:B-1-3--:R-:W-:Y:S01]  /*6ce0*/  FMUL R0, R24.reuse, R4 ;  /* 0x0000000418007220 */ /* 0x04afe20000400000 */
[C---:B------:R-:W-:Y:S01]  /*6cf0*/  FMUL R2, R24.reuse, R5 ;  /* 0x0000000518027220 */ /* 0x040fe20000400000 */
[C---:B------:R-:W-:Y:S01]  /*6d00*/  FMUL R3, R24.reuse, R6 ;  /* 0x0000000618037220 */ /* 0x040fe20000400000 */
[C---:B------:R-:W-:Y:S01]  /*6d10*/  FMUL R7, R24.reuse, R7 ;  /* 0x0000000718077220 */ /* 0x040fe20000400000 */
[C---:B------:R-:W-:Y:S01]  /*6d20*/  FFMA R28, R27.reuse, R32, R0 ;  /* 0x000000201b1c7223 */ /* 0x040fe20000000000 */
        /* <DEDUP_REMOVED lines=10> */
[----:B------:R1:W-:Y:S01]  /*6dd0*/  STS.128 [R64], R28 ;  /* 0x0000001c40007388 */ /* 0x0003e20000000c00 */
        /* <DEDUP_REMOVED lines=8> */
[----:B------:R1:W-:Y:S01]  /*6e60*/  STS.128 [R63+0x10], R4 ;  /* 0x000010043f007388 */ /* 0x0003e20000000c00 */
[C---:B------:R-:W-:Y:S01]  /*6e70*/  FMUL R13, R24.reuse, R17 ;  /* 0x00000011180d7220 */ /* 0x040fe20000400000 */
[C---:B------:R-:W-:Y:S01]  /*6e80*/  FFMA R10, R27.reuse, R42, R10 ;  /* 0x0000002a1b0a7223 */ /* 0x040fe2000000000a */
[C---:B------:R-:W-:Y:S01]  /*6e90*/  FMUL R14, R24.reuse, R18 ;  /* 0x00000012180e7220 */ /* 0x040fe20000400000 */
[C---:B------:R-:W-:Y:S01]  /*6ea0*/  FFMA R11, R27.reuse, R43, R15 ;  /* 0x0000002b1b0b7223 */ /* 0x040fe2000000000f */
[----:B------:R-:W-:Y:S01]  /*6eb0*/  FMUL R19, R24, R19 ;  /* 0x0000001318137220 */ /* 0x000fe20000400000 */
[C---:B------:R-:W-:Y:S01]  /*6ec0*/  FFMA R12, R27.reuse, R44, R12 ;  /* 0x0000002c1b0c7223 */ /* 0x040fe2000000000c */
[C---:B------:R-:W-:Y:S01]  /*6ed0*/  FFMA R13, R27.reuse, R45, R13 ;  /* 0x0000002d1b0d7223 */ /* 0x040fe2000000000d */
[C---:B------:R-:W-:Y:S01]  /*6ee0*/  FFMA R14, R27.reuse, R46, R14 ;  /* 0x0000002e1b0e7223 */ /* 0x040fe2000000000e */
[----:B------:R1:W-:Y:S01]  /*6ef0*/  STS.128 [R62+0x20], R8 ;  /* 0x000020083e007388 */ /* 0x0003e20000000c00 */
[----:B------:R-:W-:Y:S05]  /*6f00*/  FFMA R15, R27, R47, R19 ;  /* 0x0000002f1b0f7223 */ /* 0x000fea0000000013 */
[----:B------:R1:W-:Y:S01]  /*6f10*/  STS.128 [R58+0x30], R12 ;  /* 0x0000300c3a007388 */ /* 0x0003e20000000c00 */
[----:B------:R-:W-:Y:S01]  /*6f20*/  @!PT LDS RZ, [RZ] ;  /* 0x00000000fffff984 */ /* 0x000fe20000000800 */
[----:B------:R-:W-:Y:S01]  /*6f30*/  @!PT LDS RZ, [RZ] ;  /* 0x00000000fffff984 */ /* 0x000fe20000000800 */
[----:B------:R-:W-:Y:S01]  /*6f40*/  @!PT LDS RZ, [RZ] ;  /* 0x00000000fffff984 */ /* 0x000fe20000000800 */
[----:B------:R-:W-:Y:S01]  /*6f50*/  @!PT LDS RZ, [RZ] ;  /* 0x00000000fffff984 */ /* 0x000fe20000000800 */
[----:B------:R3:W-:Y:S06]  /*6f60*/  MEMBAR.ALL.CTA ;  /* 0x0000000000007992 */ /* 0x0007ec0000008000 */
[----:B---3--:R-:W3:Y:S02]  /*6f70*/  FENCE.VIEW.ASYNC.S ;  /* 0x00000000000073c6 */ /* 0x008ee40000000000 */
[----:B---3--:R-:W-:Y:S06]  /*6f80*/  BAR.SYNC.DEFER_BLOCKING 0x1, 0x80 ;  /* 0x0042000000007b1d */ /* 0x008fec0000010000 */
[----:B------:R-:W-:Y:S05]  /*6f90*/  @P0 BRA `(.L_x_121) ;  /* 0x0000000000280947 */ /* 0x000fea0003800000 */
[----:B------:R-:W3:Y:S01]  /*6fa0*/  LDCU.64 UR6, c[0x0][0x348] ;  /* 0x00006900ff0677ac */ /* 0x000ee20008000a00 */
[----:B------:R-:W-:Y:S01]  /*6fb0*/  UIADD3 UR4, UPT, UPT, UR44, 0x200, URZ ;  /* 0x000002002c047890 */ /* 0x000fe2000fffe0ff */
[----:B------:R-:W-:Y:S05]  /*6fc0*/  UMOV UR51, UR36 ;  /* 0x0000002400337c82 */ /* 0x000fea0008000000 */
[----:B------:R-:W-:Y:S04]  /*6fd0*/  MOV R55, UR4 ;  /* 0x0000000400377c02 */ /* 0x000fe80008000f00 */
[----:B------:R-:W-:Y:S01]  /*6fe0*/  R2UR UR48, R55 ;  /* 0x00000000373072ca */ /* 0x000fe200000e0000 */
[----:B---3--:R-:W-:Y:S04]  /*6ff0*/  UIADD3 UR4, UP0, UPT, UR6, 0x680, URZ ;  /* 0x0000068006047890 */ /* 0x008fe8000ff1e0ff */
[----:B------:R-:W-:Y:S09]  /*7000*/  UIADD3.X UR5, UPT, UPT, URZ, UR7, URZ, UP0, !UPT ;  /* 0x00000007ff057290 */ /* 0x000ff200087fe4ff */
[----:B------:R3:W-:Y:S01]  /*7010*/  UTMASTG.3D [UR48], [UR4] ;  /* 0x00000030040073b5 */ /* 0x0007e20008010000 */
[----:B------:R0:W-:Y:S01]  /*7020*/  UTMACMDFLUSH ;  /* 0x00000000000079b7 */ /* 0x0001e20000000000 */
[----:B---3--:R-:W-:Y:S04]  /*7030*/  DEPBAR.LE SB0, 0x1 ;  /* 0x000080400000791a */ /* 0x008fe80000000000 */
.L_x_121:
[----:B------:R-:W-:Y:S05]  /*7040*/  BSYNC.RECONVERGENT B0 ;  /* 0x0000000000007941 */ /* 0x000fea0003800200 */
.L_x_120:
[----:B------:R-:W-:Y:S01]  /*7050*/  BAR.SYNC.DEFER_BLOCKING 0x1, 0x80 ;  /* 0x0042000000007b1d */ /* 0x000fe20000010000 */
[----:B------:R-:W-:Y:S01]  /*7060*/  ISETP.NE.AND P1, PT, R69, RZ, PT ;  /* 0x000000ff4500720c */ /* 0x000fe20003f25270 */
[----:B------:R-:W-:Y:S01]  /*7070*/  UISETP.NE.AND UP0, UPT, UR52, URZ, UPT ;  /* 0x000000ff3400728c */ /* 0x000fe2000bf05270 */
[----:B------:R-:W-:Y:S11]  /*7080*/  LEA R2, R71, UR44, 0x3 ;  /* 0x0000002c47027c11 */ /* 0x000ff6000f8e18ff */
[----:B------:R-:W-:Y:S01]  /*7090*/  @P1 SHF.L.U32 R3, R61, 0x1f, RZ ;  /* 0x0000001f3d031819 */ /* 0x000fe200000006ff */
[----:B------:R-:W-:Y:S06]  /*70a0*/  BRA.U !UP0, `(.L_x_122) ;  /* 0x0000000108247547 */ /* 0x000fec000b800000 */
[----:B-1----:R-:W-:Y:S01]  /*70b0*/  IMAD.U32 R4, RZ, RZ, UR46 ;  /* 0x0000002eff047e24 */ /* 0x002fe2000f8e00ff */
[----:B------:R-:W-:Y:S01]  /*70c0*/  MOV R0, UR47 ;  /* 0x0000002f00007c02 */ /* 0x000fe20008000f00 */
[----:B------:R-:W-:Y:S03]  /*70d0*/  UIADD3 UR4, UPT, UPT, UR46, 0x1, URZ ;  /* 0x000000012e047890 */ /* 0x000fe6000fffe0ff */
[----:B------:R-:W-:Y:S01]  /*70e0*/  @P1 LEA R4, R4, UR44, 0x3 ;  /* 0x0000002c04041c11 */ /* 0x000fe2000f8e18ff */
[----:B------:R-:W-:Y:S04]  /*70f0*/  UISETP.NE.AND UP0, UPT, UR4, 0x4, UPT ;  /* 0x000000040400788c */ /* 0x000fe8000bf05270 */
[----:B------:R-:W-:Y:S01]  /*7100*/  @P1 VIADD R4, R4, 0x60 ;  /* 0x0000006004041836 */ /* 0x000fe20000000000 */
[----:B------:R-:W-:Y:S04]  /*7110*/  USEL UR46, UR4, URZ, UP0 ;  /* 0x000000ff042e7287 */ /* 0x000fe80008000000 */
[----:B------:R-:W-:Y:S04]  /*7120*/  @P1 PRMT R0, R0, 0x654, R4 ;  /* 0x0000065400001816 */ /* 0x000fe80000000004 */
[----:B------:R3:W-:Y:S04]  /*7130*/  @P1 SYNCS.ARRIVE.TRANS64.RED.A1T0 RZ, [R0+URZ], RZ ;  /* 0x000000ff00ff19a7 */ /* 0x0007e800081004ff */
.L_x_122:
[----:B------:R-:W4:Y:S01]  /*7140*/  @P1 SYNCS.PHASECHK.TRANS64.TRYWAIT P0, [R2+URZ+0x40], R3 ;  /* 0x00004003020015a7 */ /* 0x000f2200080011ff */
[----:B------:R-:W-:Y:S01]  /*7150*/  BSSY B1, `(.L_x_123) ;  /* 0x0000016000017945 */ /* 0x000fe20003800000 */
[----:B----4-:R-:W-:Y:S03]  /*7160*/  @P1 SEL R72, RZ, 0x1, !P0 ;  /* 0x00000001ff481807 */ /* 0x010fe60004000000 */
[----:B------:R-:W-:Y:S05]  /*7170*/  @!P1 BRA `(.L_x_124) ;  /* 0x00000000004c9947 */ /* 0x000fea0003800000 */
[----:B------:R-:W-:Y:S01]  /*7180*/  ISETP.NE.AND P0, PT, R72, RZ, PT ;  /* 0x000000ff4800720c */ /* 0x000fe20003f05270 */
[----:B------:R-:W-:Y:S01]  /*7190*/  BSSY B0, `(.L_x_125) ;  /* 0x000000b000007945 */ /* 0x000fe20003800000 */
[----:B------:R-:W-:Y:S11]  /*71a0*/  ISETP.NE.AND P1, PT, R73, RZ, PT ;  /* 0x000000ff4900720c */ /* 0x000ff60003f25270 */
[----:B------:R-:W-:Y:S02]  /*71b0*/  @!UPT UIADD3 URZ, UPT, UPT, URZ, URZ, URZ ;  /* 0x000000fffffff290 */ /* 0x000fe4000fffe0ff */
[C---:B-1----:R-:W-:Y:S01]  /*71c0*/  @P1 IMAD R6, R71.reuse, 0x2000, R64 ;  /* 0x0000200047061824 */ /* 0x042fe200078e0240 */
[C---:B------:R-:W-:Y:S01]  /*71d0*/  @P1 LEA R4, R71.reuse, R62, 0xd ;  /* 0x0000003e47041211 */ /* 0x040fe200078e68ff */
[C---:B------:R-:W-:Y:S02]  /*71e0*/  @P1 IMAD R5, R71.reuse, 0x2000, R63 ;  /* 0x0000200047051824 */ /* 0x040fe400078e023f */
[----:B------:R-:W-:Y:S01]  /*71f0*/  @P1 IMAD R3, R71, 0x2000, R58 ;  /* 0x0000200047031824 */ /* 0x000fe200078e023a */
[----:B------:R-:W-:Y:S06]  /*7200*/  @P0 BRA `(.L_x_126) ;  /* 0x00000000000c0947 */ /* 0x000fec0003800000 */
[----:B---3--:R-:W-:Y:S04]  /*7210*/  SHF.L.U32 R0, R61, 0x1f, RZ ;  /* 0x0000001f3d007819 */ /* 0x008fe800000006ff */
[----:B------:R-:W1:Y:S02]  /*7220*/  SYNCS.PHASECHK.TRANS64.TRYWAIT P0, [R2+URZ+0x40], R0 ;  /* 0x00004000020075a7 */ /* 0x000e6400080011ff */
[----:B-1----:R-:W-:Y:S05]  /*7230*/  @!P0 BRA `(.L_x_127) ;  /* 0x0000002400088947 */ /* 0x002fea0003800000 */
.L_x_126:
[----:B------:R-:W-:Y:S05]  /*7240*/  BSYNC B0 ;  /* 0x0000000000007941 */ /* 0x000fea0003800000 */
.L_x_125:
[----:B------:R-:W-:Y:S02]  /*7250*/  ISETP.NE.AND P0, PT, R73, RZ, PT ;  /* 0x000000ff4900720c */ /* 0x000fe40003f05270 */
[----:B------:R-:W-:Y:S11]  /*7260*/  IADD3 R71, PT, PT, R71, 0x1, RZ ;  /* 0x0000000147477810 */ /* 0x000ff60007ffe0ff */
[----:B------:R4:W1:Y:S04]  /*7270*/  @P0 LDS.128 R32, [R6] ;  /* 0x0000000006200984 */ /* 0x0008680000000c00 */
[----:B------:R4:W1:Y:S04]  /*7280*/  @P0 LDS.128 R36, [R5+0x10] ;  /* 0x0000100005240984 */ /* 0x0008680000000c00 */
[----:B------:R4:W1:Y:S04]  /*7290*/  @P0 LDS.128 R40, [R4+0x20] ;  /* 0x0000200004280984 */ /* 0x0008680000000c00 */
[----:B------:R4:W1:Y:S02]  /*72a0*/  @P0 LDS.128 R44, [R3+0x30] ;  /* 0x00003000032c0984 */ /* 0x0008640000000c00 */
.L_x_124:
[----:B------:R-:W-:Y:S05]  /*72b0*/  BSYNC B1 ;  /* 0x0000000000017941 */ /* 0x000fea0003800000 */
.L_x_123:
[----:B-1-3--:R-:W-:Y:S05]  /*72c0*/  VIADD R0, R25, 0x10 ;  /* 0x0000001019007836 */ /* 0x00afea0000000000 */
[----:B------:R-:W-:Y:S04]  /*72d0*/  SHF.R.U32.HI R0, RZ, 0x15, R0 ;  /* 0x00000015ff007819 */ /* 0x000fe80000011600 */
[----:B------:R-:W-:Y:S11]  /*72e0*/  LOP3.LUT P0, RZ, R0, 0x3, R52, 0x48, !PT ;  /* 0x0000000300ff7812 */ /* 0x000ff60007804834 */
[----:B------:R-:W-:Y:S02]  /*72f0*/  @!UPT UIADD3 URZ, UPT, UPT, URZ, URZ, URZ ;  /* 0x000000fffffff290 */ /* 0x000fe4000fffe0ff */
[----:B------:R-:W-:Y:S05]  /*7300*/  @!P0 BRA `(.L_x_128) ;  /* 0x0000000000408947 */ /* 0x000fea0003800000 */
[----:B------:R-:W1:Y:S01]  /*7310*/  LDCU.64 UR8, c[0x4][0x70] ;  /* 0x01000e00ff0877ac */ /* 0x000e620008000a00 */
[----:B----4-:R-:W-:Y:S01]  /*7320*/  MOV R3, 0x0 ;  /* 0x0000000000037802 */ /* 0x010fe20000000f00 */
[----:B------:R-:W-:Y:S02]  /*7330*/  HFMA2 R12, -RZ, RZ, 0, 5.9604644775390625e-08 ;  /* 0x00000001ff0c7431 */ /* 0x000fe400000001ff */
[----:B------:R-:W-:Y:S02]  /*7340*/  IMAD.MOV.U32 R8, RZ, RZ, 0x192 ;  /* 0x00000192ff087424 */ /* 0x000fe400078e00ff */
[----:B------:R-:W-:Y:S01]  /*7350*/  IMAD.MOV.U32 R13, RZ, RZ, RZ ;  /* 0x000000ffff0d7224 */ /* 0x000fe200078e00ff */
[----:B------:R-:W3:Y:S01]  /*7360*/  LDCU.64 UR6, c[0x4][0x78] ;  /* 0x01000f00ff0677ac */ /* 0x000ee20008000a00 */
[----:B------:R-:W4:Y:S01]  /*7370*/  LDC.64 R2, c[0x4][R3] ;  /* 0x0100000003027b82 */ /* 0x000f220000000a00 */
[----:B------:R-:W5:Y:S01]  /*7380*/  LDCU.64 UR4, c[0x4][0x10] ;  /* 0x01000200ff0477ac */ /* 0x000f620008000a00 */
[----:B-1----:R-:W-:Y:S01]  /*7390*/  MOV R5, UR9 ;  /* 0x0000000900057c02 */ /* 0x002fe20008000f00 */
[----:B------:R-:W-:Y:S01]  /*73a0*/  IMAD.U32 R4, RZ, RZ, UR8 ;  /* 0x00000008ff047e24 */ /* 0x000fe2000f8e00ff */
[----:B---3--:R-:W-:Y:S01]  /*73b0*/  MOV R7, UR7 ;  /* 0x0000000700077c02 */ /* 0x008fe20008000f00 */
[----:B------:R-:W-:Y:S01]  /*73c0*/  IMAD.U32 R6, RZ, RZ, UR6 ;  /* 0x00000006ff067e24 */ /* 0x000fe2000f8e00ff */
[----:B-----5:R-:W-:Y:S01]  /*73d0*/  MOV R11, UR5 ;  /* 0x00000005000b7c02 */ /* 0x020fe20008000f00 */
[----:B------:R-:W-:Y:S02]  /*73e0*/  IMAD.U32 R10, RZ, RZ, UR4 ;  /* 0x00000004ff0a7e24 */ /* 0x000fe4000f8e00ff */
[----:B------:R-:W-:Y:S07]  /*73f0*/  LEPC R20, `(.L_x_128) ;  /* 0x000000001014794e */ /* 0x000fee0000000000 */
[----:B--2-4-:R-:W-:Y:S05]  /*7400*/  CALL.ABS.NOINC R2 ;  /* 0x0000000002007343 */ /* 0x014fea0003c00000 */
.L_x_128:
[----:B------:R-:W-:Y:S05]  /*7410*/  WARPSYNC.ALL ;  /* 0x0000000000007948 */ /* 0x000fea0003800000 */
[----:B------:R-:W-:Y:S01]  /*7420*/  R2UR UR4, R25 ;  /* 0x00000000190472ca */ /* 0x000fe200000e0000 */
[----:B------:R-:W-:Y:S01]  /*7430*/  BSSY.RECONVERGENT B0, `(.L_x_129) ;  /* 0x0000041000007945 */ /* 0x000fe20003800200 */
[----:B------:R-:W-:Y:S02]  /*7440*/  ISETP.NE.AND P6, PT, R69, RZ, PT ;  /* 0x000000ff4500720c */ /* 0x000fe40003fc5270 */
[----:B------:R-:W-:Y:S02]  /*7450*/  ISETP.NE.AND P0, PT, R66, RZ, PT ;  /* 0x000000ff4200720c */ /* 0x000fe40003f05270 */
[----:B------:R-:W-:Y:S07]  /*7460*/  MOV R20, UR46 ;  /* 0x0000002e00147c02 */ /* 0x000fee0008000f00 */
[----:B----4-:R-:W1:Y:S02]  /*7470*/  LDTM.x16 R4, tmem[UR4+0x10] ;  /* 0x00001004000479ee */ /* 0x010e640008240000 */
[----:B------:R-:W-:Y:S01]  /*7480*/  @P6 LEA R20, R20, UR44, 0x3 ;  /* 0x0000002c14146c11 */ /* 0x000fe2000f8e18ff */
[C---:B-1----:R-:W-:Y:S01]  /*7490*/  FMUL R0, R24.reuse, R4 ;  /* 0x0000000418007220 */ /* 0x042fe20000400000 */
        /* <DEDUP_REMOVED lines=33> */
[----:B------:R-:W-:Y:S01]  /*76b0*/  FFMA R15, R27, R47, R19 ;  /* 0x0000002f1b0f7223 */ /* 0x000fe20000000013 */
[----:B------:R-:W-:Y:S02]  /*76c0*/  MOV R16, UR47 ;  /* 0x0000002f00107c02 */ /* 0x000fe40008000f00 */
[----:B------:R-:W-:Y:S02]  /*76d0*/  @P6 IADD3 R17, PT, PT, R20, 0x60, RZ ;  /* 0x0000006014116810 */ /* 0x000fe40007ffe0ff */
[----:B------:R1:W-:Y:S01]  /*76e0*/  STS.128 [R58+0x2030], R12 ;  /* 0x0020300c3a007388 */ /* 0x0003e20000000c00 */
[----:B------:R-:W-:Y:S02]  /*76f0*/  LEA R0, R71, UR44, 0x3 ;  /* 0x0000002c47007c11 */ /* 0x000fe4000f8e18ff */
[----:B------:R-:W-:Y:S01]  /*7700*/  @P6 PRMT R16, R16, 0x654, R17 ;  /* 0x0000065410106816 */ /* 0x000fe20000000011 */
[----:B------:R-:W-:Y:S01]  /*7710*/  @!PT LDS RZ, [RZ] ;  /* 0x00000000fffff984 */ /* 0x000fe20000000800 */
[----:B------:R-:W-:Y:S01]  /*7720*/  @!PT LDS RZ, [RZ] ;  /* 0x00000000fffff984 */ /* 0x000fe20000000800 */
[----:B------:R-:W-:Y:S01]  /*7730*/  @!PT LDS RZ, [RZ] ;  /* 0x00000000fffff984 */ /* 0x000fe20000000800 */
[----:B------:R-:W-:Y:S01]  /*7740*/  @!PT LDS RZ, [RZ] ;  /* 0x00000000fffff984 */ /* 0x000fe20000000800 */
[----:B------:R3:W-:Y:S06]  /*7750*/  MEMBAR.ALL.CTA ;  /* 0x0000000000007992 */ /* 0x0007ec0000008000 */
[----:B---3--:R-:W3:Y:S01]  /*7760*/  FENCE.VIEW.ASYNC.S ;  /* 0x00000000000073c6 */ /* 0x008ee20000000000 */
[----:B------:R-:W-:Y:S01]  /*7770*/  @P6 SHF.L.U32 R2, R61, 0x1f, RZ ;  /* 0x0000001f3d026819 */ /* 0x000fe200000006ff */
[----:B---3--:R-:W-:Y:S06]  /*7780*/  BAR.SYNC.DEFER_BLOCKING 0x1, 0x80 ;  /* 0x0042000000007b1d */ /* 0x008fec0000010000 */
[----:B------:R-:W-:Y:S05]  /*7790*/  @P0 BRA `(.L_x_130) ;  /* 0x0000000000280947 */ /* 0x000fea0003800000 */
[----:B------:R-:W3:Y:S01]  /*77a0*/  LDCU.64 UR6, c[0x0][0x348] ;  /* 0x00006900ff0677ac */ /* 0x000ee20008000a00 */
[----:B------:R-:W-:Y:S02]  /*77b0*/  UIADD3 UR9, UPT, UPT, UR49, 0x10, URZ ;  /* 0x0000001031097890 */ /* 0x000fe4000fffe0ff */
[----:B------:R-:W-:Y:S01]  /*77c0*/  UIADD3 UR8, UPT, UPT, UR44, 0x2200, URZ ;  /* 0x000022002c087890 */ /* 0x000fe2000fffe0ff */
[----:B------:R-:W-:Y:S01]  /*77d0*/  UMOV UR10, UR50 ;  /* 0x00000032000a7c82 */ /* 0x000fe20008000000 */
[----:B------:R-:W-:Y:S01]  /*77e0*/  UMOV UR11, UR36 ;  /* 0x00000024000b7c82 */ /* 0x000fe20008000000 */
[----:B---3--:R-:W-:Y:S04]  /*77f0*/  UIADD3 UR4, UP0, UPT, UR6, 0x680, URZ ;  /* 0x0000068006047890 */ /* 0x008fe8000ff1e0ff */
[----:B------:R-:W-:Y:S09]  /*7800*/  UIADD3.X UR5, UPT, UPT, URZ, UR7, URZ, UP0, !UPT ;  /* 0x00000007ff057290 */ /* 0x000ff200087fe4ff */
[----:B------:R3:W-:Y:S01]  /*7810*/  UTMASTG.3D [UR8], [UR4] ;  /* 0x00000008040073b5 */ /* 0x0007e20008010000 */
[----:B------:R0:W-:Y:S01]  /*7820*/  UTMACMDFLUSH ;  /* 0x00000000000079b7 */ /* 0x0001e20000000000 */
[----:B---3--:R-:W-:Y:S04]  /*7830*/  DEPBAR.LE SB0, 0x1 ;  /* 0x000080400000791a */ /* 0x008fe80000000000 */
.L_x_130:
[----:B------:R-:W-:Y:S05]  /*7840*/  BSYNC.RECONVERGENT B0 ;  /* 0x0000000000007941 */ /* 0x000fea0003800200 */
.L_x_129:
[----:B------:R-:W-:Y:S01]  /*7850*/  BAR.SYNC.DEFER_BLOCKING 0x1, 0x80 ;  /* 0x0042000000007b1d */ /* 0x000fe20000010000 */
[----:B------:R-:W-:Y:S04]  /*7860*/  UIADD3 UR4, UPT, UPT, UR46, 0x1, URZ ;  /* 0x000000012e047890 */ /* 0x000fe8000fffe0ff */
[----:B------:R-:W-:Y:S04]  /*7870*/  UISETP.NE.AND UP0, UPT, UR4, 0x4, UPT ;  /* 0x000000040400788c */ /* 0x000fe8000bf05270 */
[----:B------:R-:W-:Y:S01]  /*7880*/  USEL UR45, UR4, URZ, UP0 ;  /* 0x000000ff042d7287 */ /* 0x000fe20008000000 */
[----:B------:R3:W-:Y:S01]  /*7890*/  @P6 SYNCS.ARRIVE.TRANS64.RED.A1T0 RZ, [R16+URZ], RZ ;  /* 0x000000ff10ff69a7 */ /* 0x0007e200081004ff */
[----:B------:R-:W-:Y:S01]  /*78a0*/  BSSY B1, `(.L_x_131) ;  /* 0x0000017000017945 */ /* 0x000fe20003800000 */
[----:B------:R-:W4:Y:S02]  /*78b0*/  @P6 SYNCS.PHASECHK.TRANS64.TRYWAIT P0, [R0+URZ+0x40], R2 ;  /* 0x00004002000065a7 */ /* 0x000f2400080011ff */
[----:B----4-:R-:W-:Y:S01]  /*78c0*/  @P6 SEL R72, RZ, 0x1, !P0 ;  /* 0x00000001ff486807 */ /* 0x010fe20004000000 */
[----:B---3--:R-:W-:Y:S06]  /*78d0*/  @!P6 BRA `(.L_x_132) ;  /* 0x00000000004ce947 */ /* 0x008fec0003800000 */
        /* <DEDUP_REMOVED lines=9> */
[----:B------:R-:W-:Y:S04]  /*7970*/  SHF.L.U32 R6, R61, 0x1f, RZ ;  /* 0x0000001f3d067819 */ /* 0x000fe800000006ff */
[----:B------:R-:W1:Y:S02]  /*7980*/  SYNCS.PHASECHK.TRANS64.TRYWAIT P0, [R0+URZ+0x40], R6 ;  /* 0x00004006000075a7 */ /* 0x000e6400080011ff */
[----:B-1----:R-:W-:Y:S05]  /*7990*/  @!P0 BRA `(.L_x_135) ;  /* 0x0000001c00448947 */ /* 0x002fea0003800000 */
.L_x_134:
[----:B------:R-:W-:Y:S05]  /*79a0*/  BSYNC B0 ;  /* 0x0000000000007941 */ /* 0x000fea0003800000 */
.L_x_133:
[----:B------:R-:W-:Y:S02]  /*79b0*/  ISETP.NE.AND P0, PT, R73, RZ, PT ;  /* 0x000000ff4900720c */ /* 0x000fe40003f05270 */
[----:B------:R-:W-:Y:S11]  /*79c0*/  IADD3 R71, PT, PT, R71, 0x1, RZ ;  /* 0x0000000147477810 */ /* 0x000ff60007ffe0ff */
[----:B------:R3:W4:Y:S04]  /*79d0*/  @P0 LDS.128 R32, [R5] ;  /* 0x0000000005200984 */ /* 0x0007280000000c00 */
[----:B------:R3:W1:Y:S04]  /*79e0*/  @P0 LDS.128 R36, [R4+0x10] ;  /* 0x0000100004240984 */ /* 0x0006680000000c00 */
[----:B------:R3:W1:Y:S04]  /*79f0*/  @P0 LDS.128 R40, [R3+0x20] ;  /* 0x0000200003280984 */ /* 0x0006680000000c00 */
[----:B------:R3:W1:Y:S02]  /*7a00*/  @P0 LDS.128 R44, [R2+0x30] ;  /* 0x00003000022c0984 */ /* 0x0006640000000c00 */
.L_x_132:
[----:B------:R-:W-:Y:S05]  /*7a10*/  BSYNC B1 ;  /* 0x0000000000017941 */ /* 0x000fea0003800000 */
.L_x_131:
[----:B-1----:R-:W-:Y:S05]  /*7a20*/  VIADD R0, R25, 0x20 ;  /* 0x0000002019007836 */ /* 0x002fea0000000000 */
[----:B------:R-:W-:Y:S04]  /*7a30*/  SHF.R.U32.HI R0, RZ, 0x15, R0 ;  /* 0x00000015ff007819 */ /* 0x000fe80000011600 */
[----:B------:R-:W-:Y:S11]  /*7a40*/  LOP3.LUT P0, RZ, R0, 0x3, R52, 0x48, !PT ;  /* 0x0000000300ff7812 */ /* 0x000ff60007804834 */
[----:B------:R-:W-:Y:S02]  /*7a50*/  @!UPT UIADD3 URZ, UPT, UPT, URZ, URZ, URZ ;  /* 0x000000fffffff290 */ /* 0x000fe4000fffe0ff */
[----:B------:R-:W-:Y:S05]  /*7a60*/  @!P0 BRA `(.L_x_136) ;  /* 0x0000000000408947 */ /* 0x000fea0003800000 */
[----:B------:R-:W1:Y:S01]  /*7a70*/  LDCU.64 UR8, c[0x4][0x70] ;  /* 0x01000e00ff0877ac */ /* 0x000e620008000a00 */
[----:B---3--:R-:W-:Y:S01]  /*7a80*/  MOV R3, 0x0 ;  /* 0x0000000000037802 */ /* 0x008fe20000000f00 */
[----:B------:R-:W-:Y:S02]  /*7a90*/  HFMA2 R12, -RZ, RZ, 0, 5.9604644775390625e-08 ;  /* 0x00000001ff0c7431 */ /* 0x000fe400000001ff */
[----:B------:R-:W-:Y:S02]  /*7aa0*/  IMAD.MOV.U32 R8, RZ, RZ, 0x192 ;  /* 0x00000192ff087424 */ /* 0x000fe400078e00ff */
[----:B------:R-:W-:Y:S01]  /*7ab0*/  IMAD.MOV.U32 R13, RZ, RZ, RZ ;  /* 0x000000ffff0d7224 */ /* 0x000fe200078e00ff */
[----:B------:R-:W3:Y:S01]  /*7ac0*/  LDCU.64 UR6, c[0x4][0x78] ;  /* 0x01000f00ff0677ac */ /* 0x000ee20008000a00 */
[----:B------:R-:W2:Y:S01]  /*7ad0*/  LDC.64 R2, c[0x4][R3] ;  /* 0x0100000003027b82 */ /* 0x000ea20000000a00 */
        /* <DEDUP_REMOVED lines=9> */
.L_x_136:
[----:B------:R-:W-:Y:S05]  /*7b70*/  WARPSYNC.ALL ;  /* 0x0000000000007948 */ /* 0x000fea0003800000 */
[----:B------:R-:W-:Y:S01]  /*7b80*/  R2UR UR4, R25 ;  /* 0x00000000190472ca */ /* 0x000fe200000e0000 */
[----:B------:R-:W-:Y:S01]  /*7b90*/  BSSY.RECONVERGENT B0, `(.L_x_137) ;  /* 0x0000041000007945 */ /* 0x000fe20003800200 */
[----:B------:R-:W-:Y:S02]  /*7ba0*/  ISETP.NE.AND P6, PT, R69, RZ, PT ;  /* 0x000000ff4500720c */ /* 0x000fe40003fc5270 */
[----:B------:R-:W-:Y:S02]  /*7bb0*/  ISETP.NE.AND P0, PT, R66, RZ, PT ;  /* 0x000000ff4200720c */ /* 0x000fe40003f05270 */
[----:B------:R-:W-:Y:S07]  /*7bc0*/  MOV R20, UR45 ;  /* 0x0000002d00147c02 */ /* 0x000fee0008000f00 */
[----:B---3--:R-:W1:Y:S02]  /*7bd0*/  LDTM.x16 R4, tmem[UR4+0x20] ;  /* 0x00002004000479ee */ /* 0x008e640008240000 */
[----:B------:R-:W-:Y:S01]  /*7be0*/  @P6 LEA R20, R20, UR44, 0x3 ;  /* 0x0000002c14146c11 */ /* 0x000fe2000f8e18ff */
[C---:B-1----:R-:W-:Y:S01]  /*7bf0*/  FMUL R0, R24.reuse, R4 ;  /* 0x0000000418007220 */ /* 0x042fe20000400000 */
[C---:B------:R-:W-:Y:S01]  /*7c00*/  FMUL R2, R24.reuse, R5 ;  /* 0x0000000518027220 */ /* 0x040fe20000400000 */
[C---:B------:R-:W-:Y:S01]  /*7c10*/  FMUL R3, R24.reuse, R6 ;  /* 0x0000000618037220 */ /* 0x040fe20000400000 */
[C---:B------:R-:W-:Y:S01]  /*7c20*/  FMUL R7, R24.reuse, R7 ;  /* 0x0000000718077220 */ /* 0x040fe20000400000 */
[C---:B----4-:R-:W-:Y:S01]  /*7c30*/  FFMA R28, R27.reuse, R32, R0 ;  /* 0x000000201b1c7223 */ /* 0x050fe20000000000 */
        /* <DEDUP_REMOVED lines=54> */
.L_x_138:
[----:B------:R-:W-:Y:S05]  /*7fa0*/  BSYNC.RECONVERGENT B0 ;  /* 0x0000000000007941 */ /* 0x000fea0003800200 */
.L_x_137:
        /* <DEDUP_REMOVED lines=21> */
.L_x_142:
[----:B------:R-:W-:Y:S05]  /*8100*/  BSYNC B0 ;  /* 0x0000000000007941 */ /* 0x000fea0003800000 */
.L_x_141:
[----:B------:R-:W-:Y:S11]  /*8110*/  ISETP.NE.AND P0, PT, R73, RZ, PT ;  /* 0x000000ff4900720c */ /* 0x000ff60003f05270 */
[----:B------:R-:W-:Y:S02]  /*8120*/  @!UPT UIADD3 URZ, UPT, UPT, URZ, URZ, URZ ;  /* 0x000000fffffff290 */ /* 0x000fe4000fffe0ff */
[----:B------:R3:W4:Y:S04]  /*8130*/  @P0 LDS.128 R32, [R4] ;  /* 0x0000000004200984 */ /* 0x0007280000000c00 */
[----:B------:R3:W1:Y:S04]  /*8140*/  @P0 LDS.128 R36, [R3+0x10] ;  /* 0x0000100003240984 */ /* 0x0006680000000c00 */
[----:B------:R3:W1:Y:S04]  /*8150*/  @P0 LDS.128 R40, [R2+0x20] ;  /* 0x0000200002280984 */ /* 0x0006680000000c00 */
[----:B------:R3:W1:Y:S02]  /*8160*/  @P0 LDS.128 R44, [R71+0x30] ;  /* 0x00003000472c0984 */ /* 0x0006640000000c00 */
.L_x_140:
[----:B------:R-:W-:Y:S05]  /*8170*/  BSYNC B1 ;  /* 0x0000000000017941 */ /* 0x000fea0003800000 */
.L_x_139:
        /* <DEDUP_REMOVED lines=21> */
.L_x_144:
[----:B------:R-:W-:Y:S01]  /*82d0*/  ISETP.NE.AND P0, PT, R66, RZ, PT ;  /* 0x000000ff4200720c */ /* 0x000fe20003f05270 */
[----:B------:R-:W-:Y:S05]  /*82e0*/  WARPSYNC.ALL ;  /* 0x0000000000007948 */ /* 0x000fea0003800000 */
[----:B------:R-:W-:Y:S01]  /*82f0*/  R2UR UR4, R25 ;  /* 0x00000000190472ca */ /* 0x000fe200000e0000 */
[----:B------:R-:W-:Y:S01]  /*8300*/  BSSY.RECONVERGENT B0, `(.L_x_145) ;  /* 0x000003c000007945 */ /* 0x000fe20003800200 */
[----:B------:R-:W-:Y:S04]  /*8310*/  IADD3 R70, PT, PT, R70, 0xd0, RZ ;  /* 0x000000d046467810 */ /* 0x000fe80007ffe0ff */
[----:B------:R-:W-:Y:S07]  /*8320*/  LOP3.LUT R70, R70, 0xfefffff8, RZ, 0xc0, !PT ;  /* 0xfefffff846467812 */ /* 0x000fee00078ec0ff */
[----:B---3--:R-:W1:Y:S01]  /*8330*/  LDTM.x16 R4, tmem[UR4+0x30] ;  /* 0x00003004000479ee */ /* 0x008e620008240000 */
[----:B------:R-:W-:Y:S01]  /*8340*/  NOP ;  /* 0x0000000000007918 */ /* 0x000fe20000000000 */
[----:B-1----:R1:W-:Y:S01]  /*8350*/  SYNCS.ARRIVE.TRANS64.RED.A1T0 RZ, [R70+URZ], RZ ;  /* 0x000000ff46ff79a7 */ /* 0x0023e200081004ff */
[C---:B------:R-:W-:Y:S01]  /*8360*/  FMUL R0, R24.reuse, R4 ;  /* 0x0000000418007220 */ /* 0x040fe20000400000 */
        /* <DEDUP_REMOVED lines=53> */
.L_x_146:
[----:B------:R-:W-:Y:S05]  /*86c0*/  BSYNC.RECONVERGENT B0 ;  /* 0x0000000000007941 */ /* 0x000fea0003800200 */
.L_x_145:
[----:B------:R-:W-:Y:S01]  /*86d0*/  BAR.SYNC.DEFER_BLOCKING 0x1, 0x80 ;  /* 0x0042000000007b1d */ /* 0x000fe20000010000 */
[----:B------:R-:W-:Y:S01]  /*86e0*/  UISETP.NE.AND UP0, UPT, UR52, -0x4, UPT ;  /* 0xfffffffc3400788c */ /* 0x000fe2000bf05270 */
[----:B------:R-:W-:Y:S08]  /*86f0*/  IADD3 R22, PT, PT, R22, 0x1, RZ ;  /* 0x0000000116167810 */ /* 0x000ff00007ffe0ff */
[----:B------:R-:W-:Y:S05]  /*8700*/  BRA.U !UP0, `(.L_x_147) ;  /* 0x0000000108287547 */ /* 0x000fea000b800000 */
[----:B------:R-:W-:Y:S01]  /*8710*/  ISETP.NE.AND P0, PT, R69, RZ, PT ;  /* 0x000000ff4500720c */ /* 0x000fe20003f05270 */
[----:B------:R-:W-:Y:S01]  /*8720*/  IMAD.U32 R2, RZ, RZ, UR46 ;  /* 0x0000002eff027e24 */ /* 0x000fe2000f8e00ff */
[----:B------:R-:W-:Y:S01]  /*8730*/  UIADD3 UR4, UPT, UPT, UR46, 0x1, URZ ;  /* 0x000000012e047890 */ /* 0x000fe2000fffe0ff */
[----:B------:R-:W-:Y:S03]  /*8740*/  IMAD.U32 R0, RZ, RZ, UR47 ;  /* 0x0000002fff007e24 */ /* 0x000fe6000f8e00ff */
[----:B------:R-:W-:Y:S04]  /*8750*/  UISETP.NE.AND UP0, UPT, UR4, 0x4, UPT ;  /* 0x000000040400788c */ /* 0x000fe8000bf05270 */
[----:B------:R-:W-:Y:S03]  /*8760*/  USEL UR46, UR4, URZ, UP0 ;  /* 0x000000ff042e7287 */ /* 0x000fe60008000000 */
[----:B------:R-:W-:Y:S05]  /*8770*/  @P0 LEA R2, R2, UR44, 0x3 ;  /* 0x0000002c02020c11 */ /* 0x000fea000f8e18ff */
[----:B------:R-:W-:Y:S05]  /*8780*/  @P0 VIADD R2, R2, 0x60 ;  /* 0x0000006002020836 */ /* 0x000fea0000000000 */
[----:B------:R-:W-:Y:S04]  /*8790*/  @P0 PRMT R0, R0, 0x654, R2 ;  /* 0x0000065400000816 */ /* 0x000fe80000000002 */
[----:B------:R3:W-:Y:S03]  /*87a0*/  @P0 SYNCS.ARRIVE.TRANS64.RED.A1T0 RZ, [R0+URZ], RZ ;  /* 0x000000ff00ff09a7 */ /* 0x0007e600081004ff */
.L_x_147:
[----:B------:R-:W-:Y:S01]  /*87b0*/  R2UR UR4, R53 ;  /* 0x00000000350472ca */ /* 0x000fe200000e0000 */
[----:B------:R-:W-:Y:S01]  /*87c0*/  UISETP.NE.AND UP0, UPT, UR62, URZ, UPT ;  /* 0x000000ff3e00728c */ /* 0x000fe2000bf05270 */
[----:B------:R-:W-:Y:S01]  /*87d0*/  ISETP.NE.AND P0, PT, R57, 0x2, PT ;  /* 0x000000023900780c */ /* 0x000fe20003f05270 */
[----:B------:R-:W-:Y:S01]  /*87e0*/  UIADD3 UR20, UPT, UPT, UR37, UR63, URZ ;  /* 0x0000003f25147290 */ /* 0x000fe2000fffe0ff */
[----:B------:R-:W-:Y:S01]  /*87f0*/  ISETP.NE.AND P1, PT, R22, 0x4, PT ;  /* 0x000000041600780c */ /* 0x000fe20003f25270 */
[----:B------:R-:W-:Y:S01]  /*8800*/  UIADD3 UR52, UPT, UPT, UR52, 0x4, URZ ;  /* 0x0000000434347890 */ /* 0x000fe2000fffe0ff */
[----:B------:R-:W-:Y:S01]  /*8810*/  SEL R2, RZ, 0x1, P0 ;  /* 0x00000001ff027807 */ /* 0x000fe20000000000 */
[----:B------:R-:W-:Y:S01]  /*8820*/  UMOV UR36, UR61 ;  /* 0x0000003d00247c82 */ /* 0x000fe20008000000 */
[----:B---3--:R-:W-:Y:S02]  /*8830*/  SEL R0, RZ, 0x1, P1 ;  /* 0x00000001ff007807 */ /* 0x008fe40000800000 */
[----:B------:R-:W-:Y:S02]  /*8840*/  LOP3.LUT R59, R59, R2, RZ, 0x3c, !PT ;  /* 0x000000023b3b7212 */ /* 0x000fe400078e3cff */
[----:B------:R-:W-:Y:S01]  /*8850*/  LOP3.LUT R60, R60, R0, RZ, 0x3c, !PT ;  /* 0x000000003c3c7212 */ /* 0x000fe200078e3cff */
[----:B------:R-:W-:Y:S01]  /*8860*/  UIADD3 UR16, UPT, UPT, UR38, UR4, URZ ;  /* 0x0000000426107290 */ /* 0x000fe2000fffe0ff */
[----:B------:R-:W-:Y:S02]  /*8870*/  SEL R57, R57, RZ, P0 ;  /* 0x000000ff39397207 */ /* 0x000fe40000000000 */
[----:B------:R-:W-:Y:S01]  /*8880*/  SEL R22, R22, RZ, P1 ;  /* 0x000000ff16167207 */ /* 0x000fe20000800000 */
[----:B------:R-:W-:Y:S08]  /*8890*/  BRA.U UP0, `(.L_x_148) ;  /* 0xffffffd100e07547 */ /* 0x000ff0000b83ffff */
[----:B------:R-:W-:-:S13]  /*88a0*/  R2UR UR4, R54 ;  /* 0x00000000360472ca */ /* 0x000fda00000e0000 */
[----:B------:R-:W-:-:S09]  /*88b0*/  UISETP.NE.AND UP0, UPT, UR4, URZ, UPT ;  /* 0x000000ff0400728c */ /* 0x000fd2000bf05270 */
[----:B------:R-:W-:Y:S05]  /*88c0*/  BRA.U !UP0, `(.L_x_149) ;  /* 0x0000000108487547 */ /* 0x000fea000b800000 */
[----:B------:R-:W3:Y:S02]  /*88d0*/  LDCU.64 UR4, c[0x0][0x890] ;  /* 0x00011200ff0477ac */ /* 0x000ee40008000a00 */
[----:B---3--:R-:W-:-:S04]  /*88e0*/  UISETP.NE.U32.AND UP0, UPT, UR4, URZ, UPT ;  /* 0x000000ff0400728c */ /* 0x008fc8000bf05070 */
[----:B------:R-:W-:-:S09]  /*88f0*/  UISETP.NE.AND.EX UP0, UPT, UR5, URZ, UPT, UP0 ;  /* 0x000000ff0500728c */ /* 0x000fd2000bf05300 */
[----:B------:R-:W-:Y:S05]  /*8900*/  BRA.U UP0, `(.L_x_150) ;  /* 0x00000001000c7547 */ /* 0x000fea000b800000 */
[----:B------:R-:W-:-:S13]  /*8910*/  FSETP.NEU.AND P0, PT, R27, RZ, PT ;  /* 0x000000ff1b00720b */ /* 0x000fda0003f0d000 */
[----:B------:R-:W-:Y:S05]  /*8920*/  @!P0 EXIT ;  /* 0x000000000000894d */ /* 0x000fea0003800000 */
[----:B------:R-:W-:Y:S05]  /*8930*/  BRA `(.L_x_149) ;  /* 0x00000000002c7947 */ /* 0x000fea0003800000 */
.L_x_150:
[----:B------:R-:W-:Y:S01]  /*8940*/  ISETP.NE.AND P0, PT, R56, RZ, PT ;  /* 0x000000ff3800720c */ /* 0x000fe20003f05270 */
[----:B------:R-:W-:-:S12]  /*8950*/  BSSY.RECONVERGENT B0, `(.L_x_149) ;  /* 0x0000009000007945 */ /* 0x000fd80003800200 */
[----:B------:R-:W-:Y:S05]  /*8960*/  @P0 BRA `(.L_x_151) ;  /* 0x0000000000140947 */ /* 0x000fea0003800000 */
[----:B------:R-:W3:Y:S02]  /*8970*/  LDCU.64 UR4, c[0x0][0x888] ;  /* 0x00011100ff0477ac */ /* 0x000ee40008000a00 */
[----:B---3--:R-:W-:-:S04]  /*8980*/  ISETP.NE.U32.AND P0, PT, RZ, UR4, PT ;  /* 0x00000004ff007c0c */ /* 0x008fc8000bf05070 */
[----:B------:R-:W-:-:S13]  /*8990*/  ISETP.NE.AND.EX P0, PT, RZ, UR5, PT, P0 ;  /* 0x00000005ff007c0c */ /* 0x000fda000bf05300 */
[----:B------:R-:W-:Y:S05]  /*89a0*/  @!P0 EXIT ;  /* 0x000000000000894d */ /* 0x000fea0003800000 */
[----:B------:R-:W-:Y:S05]  /*89b0*/  BRA `(.L_x_152) ;  /* 0x0000000000087947 */ /* 0x000fea0003800000 */
.L_x_151:
[----:B------:R-:W-:-:S13]  /*89c0*/  FSETP.NEU.AND P0, PT, R27, RZ, PT ;  /* 0x000000ff1b00720b */ /* 0x000fda0003f0d000 */
[----:B------:R-:W-:Y:S05]  /*89d0*/  @!P0 EXIT ;  /* 0x000000000000894d */ /* 0x000fea0003800000 */
.L_x_152:
[----:B------:R-:W-:Y:S05]  /*89e0*/  BSYNC.RECONVERGENT B0 ;  /* 0x0000000000007941 */ /* 0x000fea0003800200 */
.L_x_149:
[----:B------:R-:W-:Y:S01]  /*89f0*/  ULEA UR4, UR46, UR44, 0x3 ;  /* 0x0000002c2e047291 */ /* 0x000fe2000f8e18ff */
[----:B------:R-:W-:-:S04]  /*8a00*/  DEPBAR.LE SB0, 0x0 ;  /* 0x000080000000791a */ /* 0x000fc80000000000 */
[----:B------:R-:W-:-:S04]  /*8a10*/  UIADD3 UR4, UPT, UPT, UR4, 0x60, URZ ;  /* 0x0000006004047890 */ /* 0x000fc8000fffe0ff */
[----:B------:R-:W-:-:S09]  /*8a20*/  UPRMT UR4, UR47, 0x654, UR4 ;  /* 0x000006542f047896 */ /* 0x000fd20008000004 */
[----:B------:R-:W-:Y:S01]  /*8a30*/  SYNCS.ARRIVE.TRANS64.RED.A1T0 RZ, [UR4], RZ ;  /* 0x000000ffffff79a7 */ /* 0x000fe20008100404 */
[----:B------:R-:W-:Y:S05]  /*8a40*/  EXIT ;  /* 0x000000000000794d */ /* 0x000fea0003800000 */
.L_x_24:
[----:B--2---:R2:W3:Y:S02]  /*8a50*/  SYNCS.PHASECHK.TRANS64.TRYWAIT P0, [R0+URZ+0x100], R2 ;  /* 0x00010002000075a7 */ /* 0x0044e400080011ff */
[----:B---3--:R-:W-:Y:S05]  /*8a60*/  @!P0 NANOSLEEP.SYNCS 0x989680 ;  /* 0x009896800000895d */ /* 0x008fea0003900000 */
[----:B------:R-:W3:Y:S02]  /*8a70*/  @!P0 SYNCS.PHASECHK.TRANS64 P0, [R0+URZ+0x100], R2 ;  /* 0x00010002000085a7 */ /* 0x000ee400080010ff */
[----:B---3--:R-:W-:Y:S05]  /*8a80*/  @!P0 BRA `(.L_x_24) ;  /* 0xfffffffc00f08947 */ /* 0x008fea000383ffff */
[----:B------:R-:W-:Y:S05]  /*8a90*/  BRA `(.L_x_153) ;  /* 0xffffff8c00ec7947 */ /* 0x000fea000383ffff */
.L_x_27:
[----:B-1----:R-:W-:-:S07]  /*8aa0*/  MOV R0, UR5 ;  /* 0x0000000500007c02 */ /* 0x002fce0008000f00 */
.L_x_154:
[----:B-1----:R1:W2:Y:S02]  /*8ab0*/  SYNCS.PHASECHK.TRANS64.TRYWAIT P0, [R0+URZ+0x20], R3 ;  /* 0x00002003000075a7 */ /* 0x0022a400080011ff */
[----:B--2---:R-:W-:Y:S05]  /*8ac0*/  @!P0 NANOSLEEP.SYNCS 0x989680 ;  /* 0x009896800000895d */ /* 0x004fea0003900000 */
[----:B------:R-:W2:Y:S02]  /*8ad0*/  @!P0 SYNCS.PHASECHK.TRANS64 P0, [R0+URZ+0x20], R3 ;  /* 0x00002003000085a7 */ /* 0x000ea400080010ff */
[----:B--2---:R-:W-:Y:S05]  /*8ae0*/  @!P0 BRA `(.L_x_154) ;  /* 0xfffffffc00f08947 */ /* 0x004fea000383ffff */
[----:B------:R-:W-:Y:S05]  /*8af0*/  BRA `(.L_x_26) ;  /* 0xffffff9000447947 */ /* 0x000fea000383ffff */
.L_x_36:
[----:B-1----:R-:W-:-:S07]  /*8b00*/  MOV R0, UR6 ;  /* 0x0000000600007c02 */ /* 0x002fce0008000f00 */
.L_x_155:
[----:B-1----:R1:W2:Y:S02]  /*8b10*/  SYNCS.PHASECHK.TRANS64.TRYWAIT P0, [R0+URZ+0x20], R3 ;  /* 0x00002003000075a7 */ /* 0x0022a400080011ff */
[----:B--2---:R-:W-:Y:S05]  /*8b20*/  @!P0 NANOSLEEP.SYNCS 0x989680 ;  /* 0x009896800000895d */ /* 0x004fea0003900000 */
[----:B------:R-:W2:Y:S02]  /*8b30*/  @!P0 SYNCS.PHASECHK.TRANS64 P0, [R0+URZ+0x20], R3 ;  /* 0x00002003000085a7 */ /* 0x000ea400080010ff */
[----:B--2---:R-:W-:Y:S05]  /*8b40*/  @!P0 BRA `(.L_x_155) ;  /* 0xfffffffc00f08947 */ /* 0x004fea000383ffff */
[----:B------:R-:W-:Y:S05]  /*8b50*/  BRA `(.L_x_35) ;  /* 0xffffff9400507947 */ /* 0x000fea000383ffff */
.L_x_43:
[----:B-1----:R1:W4:Y:S02]  /*8b60*/  SYNCS.PHASECHK.TRANS64.TRYWAIT P0, [R3+URZ+0x90], R0 ;  /* 0x00009000030075a7 */ /* 0x00232400080011ff */
[----:B----4-:R-:W-:Y:S05]  /*8b70*/  @!P0 NANOSLEEP.SYNCS 0x989680 ;  /* 0x009896800000895d */ /* 0x010fea0003900000 */
[----:B------:R-:W4:Y:S02]  /*8b80*/  @!P0 SYNCS.PHASECHK.TRANS64 P0, [R3+URZ+0x90], R0 ;  /* 0x00009000030085a7 */ /* 0x000f2400080010ff */
[----:B----4-:R-:W-:Y:S05]  /*8b90*/  @!P0 BRA `(.L_x_43) ;  /* 0xfffffffc00f08947 */ /* 0x010fea000383ffff */
[----:B------:R-:W-:Y:S05]  /*8ba0*/  BRA `(.L_x_156) ;  /* 0xffffff98003c7947 */ /* 0x000fea000383ffff */
.L_x_47:
[----:B------:R-:W-:-:S07]  /*8bb0*/  MOV R0, UR4 ;  /* 0x0000000400007c02 */ /* 0x000fce0008000f00 */
.L_x_157:
[----:B-1----:R1:W2:Y:S02]  /*8bc0*/  SYNCS.PHASECHK.TRANS64.TRYWAIT P0, [R0+URZ], R2 ;  /* 0x00000002000075a7 */ /* 0x0022a400080011ff */
[----:B--2---:R-:W-:Y:S05]  /*8bd0*/  @!P0 NANOSLEEP.SYNCS 0x989680 ;  /* 0x009896800000895d */ /* 0x004fea0003900000 */
[----:B------:R-:W2:Y:S02]  /*8be0*/  @!P0 SYNCS.PHASECHK.TRANS64 P0, [R0+URZ], R2 ;  /* 0x00000002000085a7 */ /* 0x000ea400080010ff */
[----:B--2---:R-:W-:Y:S05]  /*8bf0*/  @!P0 BRA `(.L_x_157) ;  /* 0xfffffffc00f08947 */ /* 0x004fea000383ffff */
[----:B------:R-:W-:Y:S05]  /*8c00*/  BRA `(.L_x_158) ;  /* 0xffffff9c00e47947 */ /* 0x000fea000383ffff */
.L_x_48:
[----:B------:R-:W-:-:S07]  /*8c10*/  MOV R0, UR5 ;  /* 0x0000000500007c02 */ /* 0x000fce0008000f00 */
.L_x_159:
[----:B-1----:R1:W2:Y:S02]  /*8c20*/  SYNCS.PHASECHK.TRANS64.TRYWAIT P0, [R0+URZ], R3 ;  /* 0x00000003000075a7 */ /* 0x0022a400080011ff */
[----:B--2---:R-:W-:Y:S05]  /*8c30*/  @!P0 NANOSLEEP.SYNCS 0x989680 ;  /* 0x009896800000895d */ /* 0x004fea0003900000 */
[----:B------:R-:W2:Y:S02]  /*8c40*/  @!P0 SYNCS.PHASECHK.TRANS64 P0, [R0+URZ], R3 ;  /* 0x00000003000085a7 */ /* 0x000ea400080010ff */
[----:B--2---:R-:W-:Y:S05]  /*8c50*/  @!P0 BRA `(.L_x_159) ;  /* 0xfffffffc00f08947 */ /* 0x004fea000383ffff */
[----:B------:R-:W-:Y:S05]  /*8c60*/  BRA `(.L_x_160) ;  /* 0xffffff9c00f07947 */ /* 0x000fea000383ffff */
.L_x_49:
[----:B------:R-:W-:-:S07]  /*8c70*/  MOV R0, UR5 ;  /* 0x0000000500007c02 */ /* 0x000fce0008000f00 */
.L_x_161:
[----:B-1----:R1:W2:Y:S02]  /*8c80*/  SYNCS.PHASECHK.TRANS64.TRYWAIT P0, [R0+URZ], R3 ;  /* 0x00000003000075a7 */ /* 0x0022a400080011ff */
[----:B--2---:R-:W-:Y:S05]  /*8c90*/  @!P0 NANOSLEEP.SYNCS 0x989680 ;  /* 0x009896800000895d */ /* 0x004fea0003900000 */
[----:B------:R-:W2:Y:S02]  /*8ca0*/  @!P0 SYNCS.PHASECHK.TRANS64 P0, [R0+URZ], R3 ;  /* 0x00000003000085a7 */ /* 0x000ea400080010ff */
[----:B--2---:R-:W-:Y:S05]  /*8cb0*/  @!P0 BRA `(.L_x_161) ;  /* 0xfffffffc00f08947 */ /* 0x004fea000383ffff */
[----:B------:R-:W-:Y:S05]  /*8cc0*/  BRA `(.L_x_162) ;  /* 0xffffff9c00fc7947 */ /* 0x000fea000383ffff */
.L_x_52:
[----:B-1----:R1:W2:Y:S02]  /*8cd0*/  SYNCS.PHASECHK.TRANS64.TRYWAIT P0, [R2+URZ+0xf0], R4 ;  /* 0x0000f004020075a7 */ /* 0x0022a400080011ff */
[----:B--2---:R-:W-:Y:S05]  /*8ce0*/  @!P0 NANOSLEEP.SYNCS 0x989680 ;  /* 0x009896800000895d */ /* 0x004fea0003900000 */
[----:B------:R-:W2:Y:S02]  /*8cf0*/  @!P0 SYNCS.PHASECHK.TRANS64 P0, [R2+URZ+0xf0], R4 ;  /* 0x0000f004020085a7 */ /* 0x000ea400080010ff */
[----:B--2---:R-:W-:Y:S05]  /*8d00*/  @!P0 BRA `(.L_x_52) ;  /* 0xfffffffc00f08947 */ /* 0x004fea000383ffff */
[----:B------:R-:W-:Y:S05]  /*8d10*/  BRA `(.L_x_163) ;  /* 0xffffffa000587947 */ /* 0x000fea000383ffff */
.L_x_53:
[----:B------:R-:W-:-:S07]  /*8d20*/  MOV R2, UR4 ;  /* 0x0000000400027c02 */ /* 0x000fce0008000f00 */
.L_x_164:
[----:B-1----:R1:W2:Y:S02]  /*8d30*/  SYNCS.PHASECHK.TRANS64.TRYWAIT P0, [R2+URZ+0xa0], R5 ;  /* 0x0000a005020075a7 */ /* 0x0022a400080011ff */
[----:B--2---:R-:W-:Y:S05]  /*8d40*/  @!P0 NANOSLEEP.SYNCS 0x989680 ;  /* 0x009896800000895d */ /* 0x004fea0003900000 */
[----:B------:R-:W2:Y:S02]  /*8d50*/  @!P0 SYNCS.PHASECHK.TRANS64 P0, [R2+URZ+0xa0], R5 ;  /* 0x0000a005020085a7 */ /* 0x000ea400080010ff */
[----:B--2---:R-:W-:Y:S05]  /*8d60*/  @!P0 BRA `(.L_x_164) ;  /* 0xfffffffc00f08947 */ /* 0x004fea000383ffff */
[----:B------:R-:W-:Y:S05]  /*8d70*/  BRA `(.L_x_165) ;  /* 0xffffffa000687947 */ /* 0x000fea000383ffff */
.L_x_54:
[----:B-1----:R1:W2:Y:S02]  /*8d80*/  SYNCS.PHASECHK.TRANS64.TRYWAIT P1, [R2+URZ+0x90], R4 ;  /* 0x00009004020075a7 */ /* 0x0022a400080211ff */
[----:B--2---:R-:W-:Y:S05]  /*8d90*/  @!P1 NANOSLEEP.SYNCS 0x989680 ;  /* 0x009896800000995d */ /* 0x004fea0003900000 */
[----:B------:R-:W2:Y:S02]  /*8da0*/  @!P1 SYNCS.PHASECHK.TRANS64 P1, [R2+URZ+0x90], R4 ;  /* 0x00009004020095a7 */ /* 0x000ea400080210ff */
[----:B--2---:R-:W-:Y:S05]  /*8db0*/  @!P1 BRA `(.L_x_54) ;  /* 0xfffffffc00f09947 */ /* 0x004fea000383ffff */
[----:B------:R-:W-:Y:S05]  /*8dc0*/  BRA `(.L_x_166) ;  /* 0xffffffa000987947 */ /* 0x000fea000383ffff */
.L_x_57:
[----:B------:R-:W-:-:S07]  /*8dd0*/  MOV R0, UR4 ;  /* 0x0000000400007c02 */ /* 0x000fce0008000f00 */
.L_x_167:
[----:B-1----:R1:W2:Y:S02]  /*8de0*/  SYNCS.PHASECHK.TRANS64.TRYWAIT P0, [R0+URZ+0xa0], R2 ;  /* 0x0000a002000075a7 */ /* 0x0022a400080011ff */
[----:B--2---:R-:W-:Y:S05]  /*8df0*/  @!P0 NANOSLEEP.SYNCS 0x989680 ;  /* 0x009896800000895d */ /* 0x004fea0003900000 */
[----:B------:R-:W2:Y:S02]  /*8e00*/  @!P0 SYNCS.PHASECHK.TRANS64 P0, [R0+URZ+0xa0], R2 ;  /* 0x0000a002000085a7 */ /* 0x000ea400080010ff */
[----:B--2---:R-:W-:Y:S05]  /*8e10*/  @!P0 BRA `(.L_x_167) ;  /* 0xfffffffc00f08947 */ /* 0x004fea000383ffff */
[----:B------:R-:W-:Y:S05]  /*8e20*/  BRA `(.L_x_56) ;  /* 0xffffffa000ec7947 */ /* 0x000fea000383ffff */
.L_x_66:
[----:B-1----:R-:W-:-:S04]  /*8e30*/  MOV R5, UR5 ;  /* 0x0000000500057c02 */ /* 0x002fc80008000f00 */
[----:B------:R1:W2:Y:S03]  /*8e40*/  SYNCS.PHASECHK.TRANS64.TRYWAIT P0, [R5+URZ+0x8], R6 ;  /* 0x00000806050075a7 */ /* 0x0002a600080011ff */
[----:B--2---:R-:W-:Y:S05]  /*8e50*/  @!P0 NANOSLEEP.SYNCS 0x989680 ;  /* 0x009896800000895d */ /* 0x004fea0003900000 */
[----:B------:R-:W2:Y:S02]  /*8e60*/  @!P0 SYNCS.PHASECHK.TRANS64 P0, [R5+URZ+0x8], R6 ;  /* 0x00000806050085a7 */ /* 0x000ea400080010ff */
[----:B--2---:R-:W-:Y:S05]  /*8e70*/  @!P0 BRA `(.L_x_66) ;  /* 0xfffffffc00ec8947 */ /* 0x004fea000383ffff */
[----:B------:R-:W-:Y:S05]  /*8e80*/  BRA `(.L_x_65) ;  /* 0xffffffa400a07947 */ /* 0x000fea000383ffff */
.L_x_68:
[----:B------:R-:W-:Y:S01]  /*8e90*/  BSSY B0, `(.L_x_168) ;  /* 0x0000006000007945 */ /* 0x000fe20003800000 */
[----:B------:R-:W-:-:S07]  /*8ea0*/  MOV R15, 0xffffffff ;  /* 0xffffffff000f7802 */ /* 0x000fce0000000f00 */
[----:B-1---5:R-:W-:Y:S05]  /*8eb0*/  WARPSYNC.COLLECTIVE R15, `(.L_x_169) ;  /* 0x000000000f0c7348 */ /* 0x022fea0003c00000 */
[----:B------:R-:W-:Y:S02]  /*8ec0*/  ELECT P6, UR79, PT ;  /* 0x00000000004f782f */ /* 0x000fe400038c0000 */
[----:B------:R-:W-:Y:S01]  /*8ed0*/  MOV R14, UR79 ;  /* 0x0000004f000e7c02 */ /* 0x000fe20008000f00 */
[----:B-1---5:R-:W-:Y:S10]  /*8ee0*/  ENDCOLLECTIVE ;  /* 0x000000000000791b */ /* 0x022ff40003800000 */
.L_x_169:
[----:B------:R-:W-:Y:S05]  /*8ef0*/  BSYNC B0 ;  /* 0x0000000000007941 */ /* 0x000fea0003800000 */
.L_x_168:
[----:B------:R-:W-:Y:S01]  /*8f00*/  PLOP3.LUT P0, PT, P6, PT, PT, 0x80, 0x8 ;  /* 0x000000000008781c */ /* 0x000fe2000370f070 */
[----:B------:R-:W-:-:S12]  /*8f10*/  BRA `(.L_x_170) ;  /* 0xffffffa400cc7947 */ /* 0x000fd8000383ffff */
.L_x_70:
[----:B-1----:R-:W-:-:S04]  /*8f20*/  MOV R0, UR5 ;  /* 0x0000000500007c02 */ /* 0x002fc80008000f00 */
[----:B------:R1:W2:Y:S03]  /*8f30*/  SYNCS.PHASECHK.TRANS64.TRYWAIT P0, [R0+URZ+0x8], R4 ;  /* 0x00000804000075a7 */ /* 0x0002a600080011ff */
[----:B--2---:R-:W-:Y:S05]  /*8f40*/  @!P0 NANOSLEEP.SYNCS 0x989680 ;  /* 0x009896800000895d */ /* 0x004fea0003900000 */
[----:B------:R-:W2:Y:S02]  /*8f50*/  @!P0 SYNCS.PHASECHK.TRANS64 P0, [R0+URZ+0x8], R4 ;  /* 0x00000804000085a7 */ /* 0x000ea400080010ff */
[----:B--2---:R-:W-:Y:S05]  /*8f60*/  @!P0 BRA `(.L_x_70) ;  /* 0xfffffffc00ec8947 */ /* 0x004fea000383ffff */
[----:B------:R-:W-:Y:S05]  /*8f70*/  BRA `(.L_x_69) ;  /* 0xffffffa400d07947 */ /* 0x000fea000383ffff */
.L_x_71:
[----:B-1----:R1:W2:Y:S02]  /*8f80*/  SYNCS.PHASECHK.TRANS64.TRYWAIT P0, [R0+URZ+0x90], R4 ;  /* 0x00009004000075a7 */ /* 0x0022a400080011ff */
[----:B--2---:R-:W-:Y:S05]  /*8f90*/  @!P0 NANOSLEEP.SYNCS 0x989680 ;  /* 0x009896800000895d */ /* 0x004fea0003900000 */
[----:B------:R-:W2:Y:S02]  /*8fa0*/  @!P0 SYNCS.PHASECHK.TRANS64 P0, [R0+URZ+0x90], R4 ;  /* 0x00009004000085a7 */ /* 0x000ea400080010ff */
[----:B--2---:R-:W-:Y:S05]  /*8fb0*/  @!P0 BRA `(.L_x_71) ;  /* 0xfffffffc00f08947 */ /* 0x004fea000383ffff */
[----:B------:R-:W-:Y:S05]  /*8fc0*/  BRA `(.L_x_171) ;  /* 0xffffffa800dc7947 */ /* 0x000fea000383ffff */
.L_x_73:
[----:B------:R-:W-:-:S07]  /*8fd0*/  MOV R0, UR46 ;  /* 0x0000002e00007c02 */ /* 0x000fce0008000f00 */
.L_x_172:
[----:B-1----:R1:W2:Y:S02]  /*8fe0*/  SYNCS.PHASECHK.TRANS64.TRYWAIT P0, [R0+URZ+0xd0], R4 ;  /* 0x0000d004000075a7 */ /* 0x0022a400080011ff */
[----:B--2---:R-:W-:Y:S05]  /*8ff0*/  @!P0 NANOSLEEP.SYNCS 0x989680 ;  /* 0x009896800000895d */ /* 0x004fea0003900000 */
[----:B------:R-:W2:Y:S02]  /*9000*/  @!P0 SYNCS.PHASECHK.TRANS64 P0, [R0+URZ+0xd0], R4 ;  /* 0x0000d004000085a7 */ /* 0x000ea400080010ff */
[----:B--2---:R-:W-:Y:S05]  /*9010*/  @!P0 BRA `(.L_x_172) ;  /* 0xfffffffc00f08947 */ /* 0x004fea000383ffff */
[----:B------:R-:W-:Y:S05]  /*9020*/  BRA `(.L_x_173) ;  /* 0xffffffac00287947 */ /* 0x000fea000383ffff */
.L_x_76:
[----:B------:R-:W-:Y:S07]  /*9030*/  MOV R0, UR7 ;  /* 0x0000000700007c02 */ /* 0x000fee0008000f00 */
.L_x_174:
[----:B-1----:R1:W2:Y:S02]  /*9040*/  SYNCS.PHASECHK.TRANS64.TRYWAIT P0, [R0+URZ], R4 ;  /* 0x00000004000075a7 */ /* 0x0022a400080011ff */
[----:B--2---:R-:W-:Y:S05]  /*9050*/  @!P0 NANOSLEEP.SYNCS 0x989680 ;  /* 0x009896800000895d */ /* 0x004fea0003900000 */
[----:B------:R-:W2:Y:S02]  /*9060*/  @!P0 SYNCS.PHASECHK.TRANS64 P0, [R0+URZ], R4 ;  /* 0x00000004000085a7 */ /* 0x000ea400080010ff */
[----:B--2---:R-:W-:Y:S05]  /*9070*/  @!P0 BRA `(.L_x_174) ;  /* 0xfffffffc00f08947 */ /* 0x004fea000383ffff */
[----:B------:R-:W-:Y:S05]  /*9080*/  BRA `(.L_x_75) ;  /* 0xffffffac003c7947 */ /* 0x000fea000383ffff */
.L_x_80:
[----:B-1----:R-:W-:-:S07]  /*9090*/  MOV R0, UR4 ;  /* 0x0000000400007c02 */ /* 0x002fce0008000f00 */
.L_x_175:
[----:B-1----:R1:W2:Y:S02]  /*90a0*/  SYNCS.PHASECHK.TRANS64.TRYWAIT P0, [R0+URZ], R2 ;  /* 0x00000002000075a7 */ /* 0x0022a400080011ff */
[----:B--2---:R-:W-:Y:S05]  /*90b0*/  @!P0 NANOSLEEP.SYNCS 0x989680 ;  /* 0x009896800000895d */ /* 0x004fea0003900000 */
[----:B------:R-:W2:Y:S02]  /*90c0*/  @!P0 SYNCS.PHASECHK.TRANS64 P0, [R0+URZ], R2 ;  /* 0x00000002000085a7 */ /* 0x000ea400080010ff */
[----:B--2---:R-:W-:Y:S05]  /*90d0*/  @!P0 BRA `(.L_x_175) ;  /* 0xfffffffc00f08947 */ /* 0x004fea000383ffff */
[----:B------:R-:W-:Y:S05]  /*90e0*/  BRA `(.L_x_176) ;  /* 0xffffffb000807947 */ /* 0x000fea000383ffff */
.L_x_81:
[----:B------:R-:W-:-:S07]  /*90f0*/  MOV R0, UR5 ;  /* 0x0000000500007c02 */ /* 0x000fce0008000f00 */
.L_x_177:
[----:B-1----:R1:W2:Y:S02]  /*9100*/  SYNCS.PHASECHK.TRANS64.TRYWAIT P0, [R0+URZ], R3 ;  /* 0x00000003000075a7 */ /* 0x0022a400080011ff */
[----:B--2---:R-:W-:Y:S05]  /*9110*/  @!P0 NANOSLEEP.SYNCS 0x989680 ;  /* 0x009896800000895d */ /* 0x004fea0003900000 */
[----:B------:R-:W2:Y:S02]  /*9120*/  @!P0 SYNCS.PHASECHK.TRANS64 P0, [R0+URZ], R3 ;  /* 0x00000003000085a7 */ /* 0x000ea400080010ff */
[----:B--2---:R-:W-:Y:S05]  /*9130*/  @!P0 BRA `(.L_x_177) ;  /* 0xfffffffc00f08947 */ /* 0x004fea000383ffff */
[----:B------:R-:W-:Y:S05]  /*9140*/  BRA `(.L_x_178) ;  /* 0xffffffb0008c7947 */ /* 0x000fea000383ffff */
.L_x_82:
[----:B------:R-:W-:-:S07]  /*9150*/  MOV R0, UR5 ;  /* 0x0000000500007c02 */ /* 0x000fce0008000f00 */
.L_x_179:
[----:B-1----:R1:W2:Y:S02]  /*9160*/  SYNCS.PHASECHK.TRANS64.TRYWAIT P0, [R0+URZ], R3 ;  /* 0x00000003000075a7 */ /* 0x0022a400080011ff */
[----:B--2---:R-:W-:Y:S05]  /*9170*/  @!P0 NANOSLEEP.SYNCS 0x989680 ;  /* 0x009896800000895d */ /* 0x004fea0003900000 */
[----:B------:R-:W2:Y:S02]  /*9180*/  @!P0 SYNCS.PHASECHK.TRANS64 P0, [R0+URZ], R3 ;  /* 0x00000003000085a7 */ /* 0x000ea400080010ff */
[----:B--2---:R-:W-:Y:S05]  /*9190*/  @!P0 BRA `(.L_x_179) ;  /* 0xfffffffc00f08947 */ /* 0x004fea000383ffff */
[----:B------:R-:W-:Y:S05]  /*91a0*/  BRA `(.L_x_180) ;  /* 0xffffffb000987947 */ /* 0x000fea000383ffff */
.L_x_85:
[----:B------:R-:W-:-:S07]  /*91b0*/  MOV R0, UR41 ;  /* 0x0000002900007c02 */ /* 0x000fce0008000f00 */
.L_x_181:
[----:B-1----:R1:W2:Y:S02]  /*91c0*/  SYNCS.PHASECHK.TRANS64.TRYWAIT P1, [R0+URZ+0x110], R2 ;  /* 0x00011002000075a7 */ /* 0x0022a400080211ff */
[----:B--2---:R-:W-:Y:S05]  /*91d0*/  @!P1 NANOSLEEP.SYNCS 0x989680 ;  /* 0x009896800000995d */ /* 0x004fea0003900000 */
[----:B------:R-:W2:Y:S02]  /*91e0*/  @!P1 SYNCS.PHASECHK.TRANS64 P1, [R0+URZ+0x110], R2 ;  /* 0x00011002000095a7 */ /* 0x000ea400080210ff */
[----:B--2---:R-:W-:Y:S05]  /*91f0*/  @!P1 BRA `(.L_x_181) ;  /* 0xfffffffc00f09947 */ /* 0x004fea000383ffff */
[----:B------:R-:W-:Y:S05]  /*9200*/  BRA `(.L_x_182) ;  /* 0xffffffb000e47947 */ /* 0x000fea000383ffff */
.L_x_90:
[----:B--2---:R2:W3:Y:S02]  /*9210*/  SYNCS.PHASECHK.TRANS64.TRYWAIT P0, [R12+URZ+0x90], R0 ;  /* 0x000090000c0075a7 */ /* 0x0044e400080011ff */
[----:B---3--:R-:W-:Y:S05]  /*9220*/  @!P0 NANOSLEEP.SYNCS 0x989680 ;  /* 0x009896800000895d */ /* 0x008fea0003900000 */
[----:B------:R-:W3:Y:S02]  /*9230*/  @!P0 SYNCS.PHASECHK.TRANS64 P0, [R12+URZ+0x90], R0 ;  /* 0x000090000c0085a7 */ /* 0x000ee400080010ff */
[----:B---3--:R-:W-:Y:S05]  /*9240*/  @!P0 BRA `(.L_x_90) ;  /* 0xfffffffc00f08947 */ /* 0x008fea000383ffff */
[----:B------:R-:W-:Y:S05]  /*9250*/  BRA `(.L_x_183) ;  /* 0xffffffb8000c7947 */ /* 0x000fea000383ffff */
.L_x_93:
[----:B-1----:R-:W-:Y:S07]  /*9260*/  MOV R0, UR21 ;  /* 0x0000001500007c02 */ /* 0x002fee0008000f00 */
.L_x_184:
[----:B-1----:R1:W2:Y:S02]  /*9270*/  SYNCS.PHASECHK.TRANS64.TRYWAIT P2, [R0+URZ+0x88], R6 ;  /* 0x00008806000075a7 */ /* 0x0022a400080411ff */
[----:B--2---:R-:W-:Y:S05]  /*9280*/  @!P2 NANOSLEEP.SYNCS 0x989680 ;  /* 0x009896800000a95d */ /* 0x004fea0003900000 */
[----:B------:R-:W2:Y:S02]  /*9290*/  @!P2 SYNCS.PHASECHK.TRANS64 P2, [R0+URZ+0x88], R6 ;  /* 0x000088060000a5a7 */ /* 0x000ea400080410ff */
[----:B--2---:R-:W-:Y:S05]  /*92a0*/  @!P2 BRA `(.L_x_184) ;  /* 0xfffffffc00f0a947 */ /* 0x004fea000383ffff */
[----:B------:R-:W-:Y:S05]  /*92b0*/  BRA `(.L_x_92) ;  /* 0xffffffbc00747947 */ /* 0x000fea000383ffff */
.L_x_96:
[----:B------:R-:W-:Y:S07]  /*92c0*/  MOV R0, UR21 ;  /* 0x0000001500007c02 */ /* 0x000fee0008000f00 */
.L_x_185:
[----:B-1----:R1:W2:Y:S02]  /*92d0*/  SYNCS.PHASECHK.TRANS64.TRYWAIT P0, [R0+URZ+0x60], R9 ;  /* 0x00006009000075a7 */ /* 0x0022a400080011ff */
[----:B--2---:R-:W-:Y:S05]  /*92e0*/  @!P0 NANOSLEEP.SYNCS 0x989680 ;  /* 0x009896800000895d */ /* 0x004fea0003900000 */
[----:B------:R-:W2:Y:S02]  /*92f0*/  @!P0 SYNCS.PHASECHK.TRANS64 P0, [R0+URZ+0x60], R9 ;  /* 0x00006009000085a7 */ /* 0x000ea400080010ff */
[----:B--2---:R-:W-:Y:S05]  /*9300*/  @!P0 BRA `(.L_x_185) ;  /* 0xfffffffc00f08947 */ /* 0x004fea000383ffff */
[----:B------:R-:W-:Y:S05]  /*9310*/  BRA `(.L_x_186) ;  /* 0xffffffbc00d07947 */ /* 0x000fea000383ffff */
.L_x_97:
[----:B------:R-:W-:Y:S07]  /*9320*/  MOV R0, UR21 ;  /* 0x0000001500007c02 */ /* 0x000fee0008000f00 */
.L_x_187:
[----:B-1----:R1:W2:Y:S02]  /*9330*/  SYNCS.PHASECHK.TRANS64.TRYWAIT P0, [R0+URZ+0x68], R9 ;  /* 0x00006809000075a7 */ /* 0x0022a400080011ff */
[----:B--2---:R-:W-:Y:S05]  /*9340*/  @!P0 NANOSLEEP.SYNCS 0x989680 ;  /* 0x009896800000895d */ /* 0x004fea0003900000 */
[----:B------:R-:W2:Y:S02]  /*9350*/  @!P0 SYNCS.PHASECHK.TRANS64 P0, [R0+URZ+0x68], R9 ;  /* 0x00006809000085a7 */ /* 0x000ea400080010ff */
[----:B--2---:R-:W-:Y:S05]  /*9360*/  @!P0 BRA `(.L_x_187) ;  /* 0xfffffffc00f08947 */ /* 0x004fea000383ffff */
[----:B------:R-:W-:Y:S05]  /*9370*/  BRA `(.L_x_188) ;  /* 0xffffffc0000c7947 */ /* 0x000fea000383ffff */
.L_x_98:
[----:B------:R-:W-:Y:S07]  /*9380*/  MOV R0, UR21 ;  /* 0x0000001500007c02 */ /* 0x000fee0008000f00 */
.L_x_189:
[----:B-1----:R1:W2:Y:S02]  /*9390*/  SYNCS.PHASECHK.TRANS64.TRYWAIT P0, [R0+URZ+0x70], R9 ;  /* 0x00007009000075a7 */ /* 0x0022a400080011ff */
[----:B--2---:R-:W-:Y:S05]  /*93a0*/  @!P0 NANOSLEEP.SYNCS 0x989680 ;  /* 0x009896800000895d */ /* 0x004fea0003900000 */
[----:B------:R-:W2:Y:S02]  /*93b0*/  @!P0 SYNCS.PHASECHK.TRANS64 P0, [R0+URZ+0x70], R9 ;  /* 0x00007009000085a7 */ /* 0x000ea400080010ff */
[----:B--2---:R-:W-:Y:S05]  /*93c0*/  @!P0 BRA `(.L_x_189) ;  /* 0xfffffffc00f08947 */ /* 0x004fea000383ffff */
[----:B------:R-:W-:Y:S05]  /*93d0*/  BRA `(.L_x_190) ;  /* 0xffffffc000547947 */ /* 0x000fea000383ffff */
.L_x_99:
[----:B------:R-:W-:Y:S07]  /*93e0*/  MOV R0, UR21 ;  /* 0x0000001500007c02 */ /* 0x000fee0008000f00 */
.L_x_191:
[----:B-1----:R1:W2:Y:S02]  /*93f0*/  SYNCS.PHASECHK.TRANS64.TRYWAIT P0, [R0+URZ+0x78], R9 ;  /* 0x00007809000075a7 */ /* 0x0022a400080011ff */
[----:B--2---:R-:W-:Y:S05]  /*9400*/  @!P0 NANOSLEEP.SYNCS 0x989680 ;  /* 0x009896800000895d */ /* 0x004fea0003900000 */
[----:B------:R-:W2:Y:S02]  /*9410*/  @!P0 SYNCS.PHASECHK.TRANS64 P0, [R0+URZ+0x78], R9 ;  /* 0x00007809000085a7 */ /* 0x000ea400080010ff */
[----:B--2---:R-:W-:Y:S05]  /*9420*/  @!P0 BRA `(.L_x_191) ;  /* 0xfffffffc00f08947 */ /* 0x004fea000383ffff */
[----:B------:R-:W-:Y:S05]  /*9430*/  BRA `(.L_x_192) ;  /* 0xffffffc000987947 */ /* 0x000fea000383ffff */
.L_x_101:
[----:B------:R-:W-:-:S07]  /*9440*/  MOV R0, UR21 ;  /* 0x0000001500007c02 */ /* 0x000fce0008000f00 */
.L_x_193:
[----:B-1----:R1:W3:Y:S02]  /*9450*/  SYNCS.PHASECHK.TRANS64.TRYWAIT P0, [R0+URZ+0x60], R2 ;  /* 0x00006002000075a7 */ /* 0x0022e400080011ff */
[----:B---3--:R-:W-:Y:S05]  /*9460*/  @!P0 NANOSLEEP.SYNCS 0x989680 ;  /* 0x009896800000895d */ /* 0x008fea0003900000 */
[----:B------:R-:W3:Y:S02]  /*9470*/  @!P0 SYNCS.PHASECHK.TRANS64 P0, [R0+URZ+0x60], R2 ;  /* 0x00006002000085a7 */ /* 0x000ee400080010ff */
[----:B---3--:R-:W-:Y:S05]  /*9480*/  @!P0 BRA `(.L_x_193) ;  /* 0xfffffffc00f08947 */ /* 0x008fea000383ffff */
[----:B------:R-:W-:Y:S05]  /*9490*/  BRA `(.L_x_194) ;  /* 0xffffffc4000c7947 */ /* 0x000fea000383ffff */
.L_x_102:
[----:B-1----:R-:W-:-:S07]  /*94a0*/  MOV R0, UR21 ;  /* 0x0000001500007c02 */ /* 0x002fce0008000f00 */
.L_x_195:
[----:B-1----:R1:W3:Y:S02]  /*94b0*/  SYNCS.PHASECHK.TRANS64.TRYWAIT P0, [R0+URZ+0x68], R2 ;  /* 0x00006802000075a7 */ /* 0x0022e400080011ff */
[----:B---3--:R-:W-:Y:S05]  /*94c0*/  @!P0 NANOSLEEP.SYNCS 0x989680 ;  /* 0x009896800000895d */ /* 0x008fea0003900000 */
[----:B------:R-:W3:Y:S02]  /*94d0*/  @!P0 SYNCS.PHASECHK.TRANS64 P0, [R0+URZ+0x68], R2 ;  /* 0x00006802000085a7 */ /* 0x000ee400080010ff */
[----:B---3--:R-:W-:Y:S05]  /*94e0*/  @!P0 BRA `(.L_x_195) ;  /* 0xfffffffc00f08947 */ /* 0x008fea000383ffff */
[----:B------:R-:W-:Y:S05]  /*94f0*/  BRA `(.L_x_196) ;  /* 0xffffffc000fc7947 */ /* 0x000fea000383ffff */
.L_x_103:
[----:B-1----:R-:W-:-:S07]  /*9500*/  MOV R0, UR21 ;  /* 0x0000001500007c02 */ /* 0x002fce0008000f00 */
.L_x_197:
[----:B-1----:R1:W3:Y:S02]  /*9510*/  SYNCS.PHASECHK.TRANS64.TRYWAIT P0, [R0+URZ+0x70], R2 ;  /* 0x00007002000075a7 */ /* 0x0022e400080011ff */
[----:B---3--:R-:W-:Y:S05]  /*9520*/  @!P0 NANOSLEEP.SYNCS 0x989680 ;  /* 0x009896800000895d */ /* 0x008fea0003900000 */
[----:B------:R-:W3:Y:S02]  /*9530*/  @!P0 SYNCS.PHASECHK.TRANS64 P0, [R0+URZ+0x70], R2 ;  /* 0x00007002000085a7 */ /* 0x000ee400080010ff */
[----:B---3--:R-:W-:Y:S05]  /*9540*/  @!P0 BRA `(.L_x_197) ;  /* 0xfffffffc00f08947 */ /* 0x008fea000383ffff */
[----:B------:R-:W-:Y:S05]  /*9550*/  BRA `(.L_x_198) ;  /* 0xffffffc000ec7947 */ /* 0x000fea000383ffff */
.L_x_105:
[----:B-1----:R1:W2:Y:S02]  /*9560*/  SYNCS.PHASECHK.TRANS64.TRYWAIT P0, [R3+URZ+0x90], R0 ;  /* 0x00009000030075a7 */ /* 0x0022a400080011ff */
[----:B--2---:R-:W-:Y:S05]  /*9570*/  @!P0 NANOSLEEP.SYNCS 0x989680 ;  /* 0x009896800000895d */ /* 0x004fea0003900000 */
[----:B------:R-:W2:Y:S02]  /*9580*/  @!P0 SYNCS.PHASECHK.TRANS64 P0, [R3+URZ+0x90], R0 ;  /* 0x00009000030085a7 */ /* 0x000ea400080010ff */
[----:B--2---:R-:W-:Y:S05]  /*9590*/  @!P0 BRA `(.L_x_105) ;  /* 0xfffffffc00f08947 */ /* 0x004fea000383ffff */
[----:B------:R-:W-:Y:S05]  /*95a0*/  BRA `(.L_x_199) ;  /* 0xffffffc400b07947 */ /* 0x000fea000383ffff */
.L_x_116:
[----:B-1----:R-:W-:Y:S04]  /*95b0*/  MOV R2, UR44 ;  /* 0x0000002c00027c02 */ /* 0x002fe80008000f00 */
[----:B------:R1:W2:Y:S03]  /*95c0*/  SYNCS.PHASECHK.TRANS64.TRYWAIT P1, [R2+URZ+0x40], R3 ;  /* 0x00004003020075a7 */ /* 0x0002a600080211ff */
[----:B--2---:R-:W-:Y:S05]  /*95d0*/  @!P1 NANOSLEEP.SYNCS 0x989680 ;  /* 0x009896800000995d */ /* 0x004fea0003900000 */
[----:B------:R-:W2:Y:S02]  /*95e0*/  @!P1 SYNCS.PHASECHK.TRANS64 P1, [R2+URZ+0x40], R3 ;  /* 0x00004003020095a7 */ /* 0x000ea400080210ff */
[----:B--2---:R-:W-:Y:S05]  /*95f0*/  @!P1 BRA `(.L_x_116) ;  /* 0xfffffffc00ec9947 */ /* 0x004fea000383ffff */
[----:B------:R-:W-:Y:S05]  /*9600*/  BRA `(.L_x_115) ;  /* 0xffffffd400207947 */ /* 0x000fea000383ffff */
.L_x_118:
[----:B-1----:R1:W4:Y:S02]  /*9610*/  SYNCS.PHASECHK.TRANS64.TRYWAIT P0, [R70+URZ+0xb0], R0 ;  /* 0x0000b000460075a7 */ /* 0x00232400080011ff */
[----:B----4-:R-:W-:Y:S05]  /*9620*/  @!P0 NANOSLEEP.SYNCS 0x989680 ;  /* 0x009896800000895d */ /* 0x010fea0003900000 */
[----:B------:R-:W4:Y:S02]  /*9630*/  @!P0 SYNCS.PHASECHK.TRANS64 P0, [R70+URZ+0xb0], R0 ;  /* 0x0000b000460085a7 */ /* 0x000f2400080010ff */
[----:B----4-:R-:W-:Y:S05]  /*9640*/  @!P0 BRA `(.L_x_118) ;  /* 0xfffffffc00f08947 */ /* 0x010fea000383ffff */
[----:B------:R-:W-:Y:S05]  /*9650*/  BRA `(.L_x_117) ;  /* 0xffffffd400487947 */ /* 0x000fea000383ffff */
.L_x_127:
[----:B-1----:R1:W3:Y:S02]  /*9660*/  SYNCS.PHASECHK.TRANS64.TRYWAIT P0, [R2+URZ+0x40], R0 ;  /* 0x00004000020075a7 */ /* 0x0022e400080011ff */
[----:B---3--:R-:W-:Y:S05]  /*9670*/  @!P0 NANOSLEEP.SYNCS 0x989680 ;  /* 0x009896800000895d */ /* 0x008fea0003900000 */
[----:B------:R-:W3:Y:S02]  /*9680*/  @!P0 SYNCS.PHASECHK.TRANS64 P0, [R2+URZ+0x40], R0 ;  /* 0x00004000020085a7 */ /* 0x000ee400080010ff */
[----:B---3--:R-:W-:Y:S05]  /*9690*/  @!P0 BRA `(.L_x_127) ;  /* 0xfffffffc00f08947 */ /* 0x008fea000383ffff */
[----:B------:R-:W-:Y:S05]  /*96a0*/  BRA `(.L_x_126) ;  /* 0xffffffd800e47947 */ /* 0x000fea000383ffff */
.L_x_135:
[----:B-1----:R1:W3:Y:S02]  /*96b0*/  SYNCS.PHASECHK.TRANS64.TRYWAIT P0, [R0+URZ+0x40], R6 ;  /* 0x00004006000075a7 */ /* 0x0022e400080011ff */
[----:B---3--:R-:W-:Y:S05]  /*96c0*/  @!P0 NANOSLEEP.SYNCS 0x989680 ;  /* 0x009896800000895d */ /* 0x008fea0003900000 */
[----:B------:R-:W3:Y:S02]  /*96d0*/  @!P0 SYNCS.PHASECHK.TRANS64 P0, [R0+URZ+0x40], R6 ;  /* 0x00004006000085a7 */ /* 0x000ee400080010ff */
[----:B---3--:R-:W-:Y:S05]  /*96e0*/  @!P0 BRA `(.L_x_135) ;  /* 0xfffffffc00f08947 */ /* 0x008fea000383ffff */
[----:B------:R-:W-:Y:S05]  /*96f0*/  BRA `(.L_x_134) ;  /* 0xffffffe000a87947 */ /* 0x000fea000383ffff */
.L_x_143:
[----:B-1----:R1:W3:Y:S02]  /*9700*/  SYNCS.PHASECHK.TRANS64.TRYWAIT P0, [R0+URZ+0x40], R5 ;  /* 0x00004005000075a7 */ /* 0x0022e400080011ff */
[----:B---3--:R-:W-:Y:S05]  /*9710*/  @!P0 NANOSLEEP.SYNCS 0x989680 ;  /* 0x009896800000895d */ /* 0x008fea0003900000 */
[----:B------:R-:W3:Y:S02]  /*9720*/  @!P0 SYNCS.PHASECHK.TRANS64 P0, [R0+URZ+0x40], R5 ;  /* 0x00004005000085a7 */ /* 0x000ee400080010ff */
[----:B---3--:R-:W-:Y:S05]  /*9730*/  @!P0 BRA `(.L_x_143) ;  /* 0xfffffffc00f08947 */ /* 0x008fea000383ffff */
[----:B------:R-:W-:Y:S05]  /*9740*/  BRA `(.L_x_142) ;  /* 0xffffffe8006c7947 */ /* 0x000fea000383ffff */
        .weak           $__internal_0_$__cuda_sm10x_tcgen05_guardrail_trap_col_being_dealloced_not_returned_by_alloc
        .type           $__internal_0_$__cuda_sm10x_tcgen05_guardrail_trap_col_being_dealloced_not_returned_by_alloc,@function
        .size           $__internal_0_$__cuda_sm10x_tcgen05_guardrail_trap_col_being_dealloced_not_returned_by_alloc,($__internal_1_$__cuda_sm10x_tcgen05_guardrail_trap_phase_invalid_during_alloc - $__internal_0_$__cuda_sm10x_tcgen05_guardrail_trap_col_being_dealloced_not_returned_by_alloc)
$__internal_0_$__cuda_sm10x_tcgen05_guardrail_trap_col_being_dealloced_not_returned_by_alloc:
[----:B------:R-:W-:Y:S05]  /*9750*/  BPT.TRAP 0x1 ;  /* 0x000000040000795c */ /* 0x000fea0000300000 */
[----:B------:R-:W-:-:S04]  /*9760*/  HFMA2 R3, -RZ, RZ, 0, 0 ;  /* 0x00000000ff037431 */ /* 0x000fc800000001ff */
[----:B------:R-:W-:Y:S05]  /*9770*/  RET.REL.NODEC R2 `(_ZN7cutlass13device_kernelINS_4gemm6kernel13GemmUniversalIN4cute5tupleIJiiiiEEENS1_10collective13CollectiveMmaINS1_35MainloopSm100TmaUmmaWarpSpecializedILi4ELi2ELi4ENS5_IJNS4_1CILi2EEESB_NSA_ILi1EEEEEEEENS5_IJNSA_ILi256EEENSA_ILi64EEESG_EEEfNS5_IJlSC_lEEEfSI_NS4_8TiledMMAINS4_8MMA_AtomIJNS4_23SM100_MMA_TF32_2x1SM_SSINS_10tfloat32_tESM_fLi256ELi64ELNS4_4UMMA5MajorE0ELSO_0ELNSN_7ScaleInE0ELSP_0EEEEEENS4_6LayoutINS5_IJSC_SC_SC_EEENS5_IJNSA_ILi0EEESU_SU_EEEEENS5_IJNS4_10UnderscoreESX_SX_EEEEENS4_28SM100_TMA_2SM_LOAD_MULTICASTENS4_14ComposedLayoutINS4_7SwizzleILi3ELi4ELi3EEENS4_18smem_ptr_flag_bitsILi32EEENSS_INS5_IJNSA_ILi8EEENSA_ILi32EEEEEENS5_IJS17_SC_EEEEEEEvNS4_8identityENS4_18SM100_TMA_2SM_LOADES1B_vS1C_EENS_8epilogue10collective18CollectiveEpilogueINS1F_23Sm100TmaWarpSpecializedILi4ELi2ELi16ELb1ELb0EEEJNS5_IJNSA_ILi128EEESG_SG_EEENS5_IJNSS_IS1K_SC_EENSS_INSA_ILi16EEESC_EEEEEfSI_fSI_NS1F_6fusion15FusionCallbacksIS1J_NS1Q_17LinearCombinationIffffLNS_15FloatRoundStyleE2EEES1L_S1P_JEEENS4_5SM1004TMEM4LOAD26SM100_TMEM_LOAD_32dp32b16xENS4_13SM90_TMA_LOADENS11_INS12_ILi2ELi4ELi3EEES15_NSS_INS5_IJS16_S1N_EEENS5_IJS1N_SC_EEEEEEENS4_39AutoVectorizingCopyWithAssumedAlignmentILi128EEENS4_14SM90_TMA_STOREES25_S27_S27_EEEvvEEEEvNT_6ParamsE) ;  /* 0xffffff6802207950 */ /* 0x000fea0003c3ffff */
        .weak           $__internal_1_$__cuda_sm10x_tcgen05_guardrail_trap_phase_invalid_during_alloc
        .type           $__internal_1_$__cuda_sm10x_tcgen05_guardrail_trap_phase_invalid_during_alloc,@function
        .size           $__internal_1_$__cuda_sm10x_tcgen05_guardrail_trap_phase_invalid_during_alloc,($__internal_2_$__cuda_sm10x_tcgen05_guardrail_trap_unallocated_columns_being_dealloced - $__internal_1_$__cuda_sm10x_tcgen05_guardrail_trap_phase_invalid_during_alloc)
$__internal_1_$__cuda_sm10x_tcgen05_guardrail_trap_phase_invalid_during_alloc:
[----:B------:R-:W-:Y:S05]  /*9780*/  BPT.TRAP 0x1 ;  /* 0x000000040000795c */ /* 0x000fea0000300000 */
[----:B------:R-:W-:-:S04]  /*9790*/  MOV R5, 0x0 ;  /* 0x0000000000057802 */ /* 0x000fc80000000f00 */
[----:B------:R-:W-:Y:S05]  /*97a0*/  RET.REL.NODEC R4 `(_ZN7cutlass13device_kernelINS_4gemm6kernel13GemmUniversalIN4cute5tupleIJiiiiEEENS1_10collective13CollectiveMmaINS1_35MainloopSm100TmaUmmaWarpSpecializedILi4ELi2ELi4ENS5_IJNS4_1CILi2EEESB_NSA_ILi1EEEEEEEENS5_IJNSA_ILi256EEENSA_ILi64EEESG_EEEfNS5_IJlSC_lEEEfSI_NS4_8TiledMMAINS4_8MMA_AtomIJNS4_23SM100_MMA_TF32_2x1SM_SSINS_10tfloat32_tESM_fLi256ELi64ELNS4_4UMMA5MajorE0ELSO_0ELNSN_7ScaleInE0ELSP_0EEEEEENS4_6LayoutINS5_IJSC_SC_SC_EEENS5_IJNSA_ILi0EEESU_SU_EEEEENS5_IJNS4_10UnderscoreESX_SX_EEEEENS4_28SM100_TMA_2SM_LOAD_MULTICASTENS4_14ComposedLayoutINS4_7SwizzleILi3ELi4ELi3EEENS4_18smem_ptr_flag_bitsILi32EEENSS_INS5_IJNSA_ILi8EEENSA_ILi32EEEEEENS5_IJS17_SC_EEEEEEEvNS4_8identityENS4_18SM100_TMA_2SM_LOADES1B_vS1C_EENS_8epilogue10collective18CollectiveEpilogueINS1F_23Sm100TmaWarpSpecializedILi4ELi2ELi16ELb1ELb0EEEJNS5_IJNSA_ILi128EEESG_SG_EEENS5_IJNSS_IS1K_SC_EENSS_INSA_ILi16EEESC_EEEEEfSI_fSI_NS1F_6fusion15FusionCallbacksIS1J_NS1Q_17LinearCombinationIffffLNS_15FloatRoundStyleE2EEES1L_S1P_JEEENS4_5SM1004TMEM4LOAD26SM100_TMEM_LOAD_32dp32b16xENS4_13SM90_TMA_LOADENS11_INS12_ILi2ELi4ELi3EEES15_NSS_INS5_IJS16_S1N_EEENS5_IJS1N_SC_EEEEEEENS4_39AutoVectorizingCopyWithAssumedAlignmentILi128EEENS4_14SM90_TMA_STOREES25_S27_S27_EEEvvEEEEvNT_6ParamsE) ;  /* 0xffffff6804147950 */ /* 0x000fea0003c3ffff */
        .weak           $__internal_2_$__cuda_sm10x_tcgen05_guardrail_trap_unallocated_columns_being_dealloced
        .type           $__internal_2_$__cuda_sm10x_tcgen05_guardrail_trap_unallocated_columns_being_dealloced,@function
        .size           $__internal_2_$__cuda_sm10x_tcgen05_guardrail_trap_unallocated_columns_being_dealloced,(.L_x_201 - $__internal_2_$__cuda_sm10x_tcgen05_guardrail_trap_unallocated_columns_being_dealloced)
$__internal_2_$__cuda_sm10x_tcgen05_guardrail_trap_unallocated_columns_being_dealloced:
[----:B------:R-:W-:Y:S05]  /*97b0*/  BPT.TRAP 0x1 ;  /* 0x000000040000795c */ /* 0x000fea0000300000 */
[----:B------:R-:W-:-:S04]  /*97c0*/  HFMA2 R3, -RZ, RZ, 0, 0 ;  /* 0x00000000ff037431 */ /* 0x000fc800000001ff */
[----:B------:R-:W-:Y:S05]  /*97d0*/  RET.REL.NODEC R2 `(_ZN7cutlass13device_kernelINS_4gemm6kernel13GemmUniversalIN4cute5tupleIJiiiiEEENS1_10collective13CollectiveMmaINS1_35MainloopSm100TmaUmmaWarpSpecializedILi4ELi2ELi4ENS5_IJNS4_1CILi2EEESB_NSA_ILi1EEEEEEEENS5_IJNSA_ILi256EEENSA_ILi64EEESG_EEEfNS5_IJlSC_lEEEfSI_NS4_8TiledMMAINS4_8MMA_AtomIJNS4_23SM100_MMA_TF32_2x1SM_SSINS_10tfloat32_tESM_fLi256ELi64ELNS4_4UMMA5MajorE0ELSO_0ELNSN_7ScaleInE0ELSP_0EEEEEENS4_6LayoutINS5_IJSC_SC_SC_EEENS5_IJNSA_ILi0EEESU_SU_EEEEENS5_IJNS4_10UnderscoreESX_SX_EEEEENS4_28SM100_TMA_2SM_LOAD_MULTICASTENS4_14ComposedLayoutINS4_7SwizzleILi3ELi4ELi3EEENS4_18smem_ptr_flag_bitsILi32EEENSS_INS5_IJNSA_ILi8EEENSA_ILi32EEEEEENS5_IJS17_SC_EEEEEEEvNS4_8identityENS4_18SM100_TMA_2SM_LOADES1B_vS1C_EENS_8epilogue10collective18CollectiveEpilogueINS1F_23Sm100TmaWarpSpecializedILi4ELi2ELi16ELb1ELb0EEEJNS5_IJNSA_ILi128EEESG_SG_EEENS5_IJNSS_IS1K_SC_EENSS_INSA_ILi16EEESC_EEEEEfSI_fSI_NS1F_6fusion15FusionCallbacksIS1J_NS1Q_17LinearCombinationIffffLNS_15FloatRoundStyleE2EEES1L_S1P_JEEENS4_5SM1004TMEM4LOAD26SM100_TMEM_LOAD_32dp32b16xENS4_13SM90_TMA_LOADENS11_INS12_ILi2ELi4ELi3EEES15_NSS_INS5_IJS16_S1N_EEENS5_IJS1N_SC_EEEEEEENS4_39AutoVectorizingCopyWithAssumedAlignmentILi128EEENS4_14SM90_TMA_STOREES25_S27_S27_EEEvvEEEEvNT_6ParamsE) ;  /* 0xffffff6802087950 */ /* 0x000fea0003c3ffff */
.L_x_200:
[----:B------:R-:W-:-:S00]  /*97e0*/  BRA `(.L_x_200) ;  /* 0xfffffffc00fc7947 */ /* 0x000fc0000383ffff */
[----:B------:R-:W-:-:S00]  /*97f0*/  NOP ;  /* 0x0000000000007918 */ /* 0x000fc00000000000 */
        /* <DEDUP_REMOVED lines=8> */
.L_x_201:


//--------------------- .nv.global.init           --------------------------
	.section	.nv.global.init,"aw",@progbits
.nv.global.init:
	.type		$str$27,@object
	.size		$str$27,($str$28 - $str$27)
$str$27:
        /*0000*/ 	.byte	0x28, 0x61, 0x64, 0x64, 0x72, 0x65, 0x73, 0x73, 0x20, 0x26, 0x20, 0x6d, 0x61, 0x73, 0x6b, 0x29
        /*0010*/ 	.byte	0x20, 0x3d, 0x3d, 0x20, 0x30, 0x00
	.type		$str$28,@object
	.size		$str$28,($str$26 - $str$28)
$str$28:
        /*0016*/ 	.byte	0x2f, 0x74, 0x6d, 0x70, 0x2f, 0x63, 0x75, 0x74, 0x6c, 0x61, 0x73, 0x73, 0x5f, 0x73, 0x77, 0x65
        /*0026*/ 	.byte	0x65, 0x70, 0x5f, 0x73, 0x72, 0x63, 0x2f, 0x69, 0x6e, 0x63, 0x6c, 0x75, 0x64, 0x65, 0x2f, 0x63
        /*0036*/ 	.byte	0x75, 0x74, 0x65, 0x2f, 0x70, 0x6f, 0x69, 0x6e, 0x74, 0x65, 0x72, 0x5f, 0x66, 0x6c, 0x61, 0x67
        /*0046*/ 	.byte	0x67, 0x65, 0x64, 0x2e, 0x68, 0x70, 0x70, 0x00
	.type		$str$26,@object
	.size		$str$26,($str$25 - $str$26)
$str$26:
        /*004e*/ 	.byte	0x2f, 0x74, 0x6d, 0x70, 0x2f, 0x63, 0x75, 0x74, 0x6c, 0x61, 0x73, 0x73, 0x5f, 0x73, 0x77, 0x65
        /*005e*/ 	.byte	0x65, 0x70, 0x5f, 0x73, 0x72, 0x63, 0x2f, 0x69, 0x6e, 0x63, 0x6c, 0x75, 0x64, 0x65, 0x2f, 0x63
        /*006e*/ 	.byte	0x75, 0x74, 0x65, 0x2f, 0x61, 0x74, 0x6f, 0x6d, 0x2f, 0x63, 0x6f, 0x70, 0x79, 0x5f, 0x74, 0x72
        /*007e*/ 	.byte	0x61, 0x69, 0x74, 0x73, 0x5f, 0x73, 0x6d, 0x31, 0x30, 0x30, 0x2e, 0x68, 0x70, 0x70, 0x00
	.type		$str$25,@object
	.size		$str$25,(__unnamed_1 - $str$25)
$str$25:
        /*008d*/ 	.byte	0x28, 0x28, 0x75, 0x69, 0x6e, 0x74, 0x33, 0x32, 0x5f, 0x74, 0x28, 0x74, 0x68, 0x72, 0x65, 0x61
        /*009d*/ 	.byte	0x64, 0x49, 0x64, 0x78, 0x2e, 0x78, 0x29, 0x20, 0x2f, 0x20, 0x33, 0x32, 0x29, 0x20, 0x25, 0x20
        /*00ad*/ 	.byte	0x34, 0x29, 0x20, 0x3d, 0x3d, 0x20, 0x28, 0x28, 0x28, 0x74, 0x6d, 0x65, 0x6d, 0x5f, 0x61, 0x64
        /*00bd*/ 	.byte	0x64, 0x72, 0x20, 0x3e, 0x3e, 0x20, 0x31, 0x36, 0x29, 0x20, 0x2f, 0x20, 0x33, 0x32, 0x29, 0x20
        /*00cd*/ 	.byte	0x25, 0x20, 0x34, 0x29, 0x00
	.type		__unnamed_1,@object
	.size		__unnamed_1,(__unnamed_2 - __unnamed_1)
__unnamed_1:
        /*00d2*/ 	.byte	0x61, 0x75, 0x74, 0x6f, 0x20, 0x63, 0x75, 0x74, 0x65, 0x3a, 0x3a, 0x61, 0x73, 0x5f, 0x70, 0x6f
        /* <DEDUP_REMOVED lines=23> */
        /*0252*/ 	.byte	0x43, 0x3c, 0x32, 0x30, 0x34, 0x38, 0x3e, 0x3e, 0x3e, 0x3e, 0x5d, 0x00
	.type		__unnamed_2,@object
	.size		__unnamed_2,(.L_2 - __unnamed_2)
__unnamed_2:
        /* <DEDUP_REMOVED lines=42> */
        /*04fe*/ 	.byte	0x3e, 0x5d, 0x00
.L_2:


//--------------------- .nv.shared._ZN7cutlass13device_kernelINS_4gemm6kernel13GemmUniversalIN4cute5tupleIJiiiiEEENS1_10collective13CollectiveMmaINS1_35MainloopSm100TmaUmmaWarpSpecializedILi4ELi2ELi4ENS5_IJNS4_1CILi2EEESB_NSA_ILi1EEEEEEEENS5_IJNSA_ILi256EEENSA_ILi64EEESG_EEEfNS5_IJlSC_lEEEfSI_NS4_8TiledMMAINS4_8MMA_AtomIJNS4_23SM100_MMA_TF32_2x1SM_SSINS_10tfloat32_tESM_fLi256ELi64ELNS4_4UMMA5MajorE0ELSO_0ELNSN_7ScaleInE0ELSP_0EEEEEENS4_6LayoutINS5_IJSC_SC_SC_EEENS5_IJNSA_ILi0EEESU_SU_EEEEENS5_IJNS4_10UnderscoreESX_SX_EEEEENS4_28SM100_TMA_2SM_LOAD_MULTICASTENS4_14ComposedLayoutINS4_7SwizzleILi3ELi4ELi3EEENS4_18smem_ptr_flag_bitsILi32EEENSS_INS5_IJNSA_ILi8EEENSA_ILi32EEEEEENS5_IJS17_SC_EEEEEEEvNS4_8identityENS4_18SM100_TMA_2SM_LOADES1B_vS1C_EENS_8epilogue10collective18CollectiveEpilogueINS1F_23Sm100TmaWarpSpecializedILi4ELi2ELi16ELb1ELb0EEEJNS5_IJNSA_ILi128EEESG_SG_EEENS5_IJNSS_IS1K_SC_EENSS_INSA_ILi16EEESC_EEEEEfSI_fSI_NS1F_6fusion15FusionCallbacksIS1J_NS1Q_17LinearCombinationIffffLNS_15FloatRoundStyleE2EEES1L_S1P_JEEENS4_5SM1004TMEM4LOAD26SM100_TMEM_LOAD_32dp32b16xENS4_13SM90_TMA_LOADENS11_INS12_ILi2ELi4ELi3EEES15_NSS_INS5_IJS16_S1N_EEENS5_IJS1N_SC_EEEEEEENS4_39AutoVectorizingCopyWithAssumedAlignmentILi128EEENS4_14SM90_TMA_STOREES25_S27_S27_EEEvvEEEEvNT_6ParamsE --------------------------
	.section	.nv.shared._ZN7cutlass13device_kernelINS_4gemm6kernel13GemmUniversalIN4cute5tupleIJiiiiEEENS1_10collective13CollectiveMmaINS1_35MainloopSm100TmaUmmaWarpSpecializedILi4ELi2ELi4ENS5_IJNS4_1CILi2EEESB_NSA_ILi1EEEEEEEENS5_IJNSA_ILi256EEENSA_ILi64EEESG_EEEfNS5_IJlSC_lEEEfSI_NS4_8TiledMMAINS4_8MMA_AtomIJNS4_23SM100_MMA_TF32_2x1SM_SSINS_10tfloat32_tESM_fLi256ELi64ELNS4_4UMMA5MajorE0ELSO_0ELNSN_7ScaleInE0ELSP_0EEEEEENS4_6LayoutINS5_IJSC_SC_SC_EEENS5_IJNSA_ILi0EEESU_SU_EEEEENS5_IJNS4_10UnderscoreESX_SX_EEEEENS4_28SM100_TMA_2SM_LOAD_MULTICASTENS4_14ComposedLayoutINS4_7SwizzleILi3ELi4ELi3EEENS4_18smem_ptr_flag_bitsILi32EEENSS_INS5_IJNSA_ILi8EEENSA_ILi32EEEEEENS5_IJS17_SC_EEEEEEEvNS4_8identityENS4_18SM100_TMA_2SM_LOADES1B_vS1C_EENS_8epilogue10collective18CollectiveEpilogueINS1F_23Sm100TmaWarpSpecializedILi4ELi2ELi16ELb1ELb0EEEJNS5_IJNSA_ILi128EEESG_SG_EEENS5_IJNSS_IS1K_SC_EENSS_INSA_ILi16EEESC_EEEEEfSI_fSI_NS1F_6fusion15FusionCallbacksIS1J_NS1Q_17LinearCombinationIffffLNS_15FloatRoundStyleE2EEES1L_S1P_JEEENS4_5SM1004TMEM4LOAD26SM100_TMEM_LOAD_32dp32b16xENS4_13SM90_TMA_LOADENS11_INS12_ILi2ELi4ELi3EEES15_NSS_INS5_IJS16_S1N_EEENS5_IJS1N_SC_EEEEEEENS4_39AutoVectorizingCopyWithAssumedAlignmentILi128EEENS4_14SM90_TMA_STOREES25_S27_S27_EEEvvEEEEvNT_6ParamsE,"aw",@nobits
	.sectionflags	@""
	.align	16
	.zero		1024


//--------------------- .nv.shared.reserved.0     --------------------------
	.section	.nv.shared.reserved.0,"aw",@nobits
	.weak		__nv_reservedSMEM_offset_0_alias
	.size		__nv_reservedSMEM_offset_0_alias, 0, 64
	.other		__nv_reservedSMEM_offset_0_alias,@"STO_CUDA_RESERVED_SHARED STV_DEFAULT"
__nv_reservedSMEM_offset_0_alias:
	.zero		0
.nv.shared.reserved.0:
	.zero		64
	.weak		__nv_reservedSMEM_tcgen05_partition
	.type		__nv_reservedSMEM_tcgen05_partition,@object
	.size		__nv_reservedSMEM_tcgen05_partition,(.L_0 - __nv_reservedSMEM_tcgen05_partition)
__nv_reservedSMEM_tcgen05_partition:
	.zero		32
.L_0:


//--------------------- .nv.global                --------------------------
	.section	.nv.global,"aw",@nobits
.nv.global:
	.type		_ZN40_INTERNAL_5b78f0b6_4_k_cu_0a76dce2_275384cute1_E,@object
	.size		_ZN40_INTERNAL_5b78f0b6_4_k_cu_0a76dce2_275384cute1_E,(_ZN40_INTERNAL_5b78f0b6_4_k_cu_0a76dce2_275384cuda3std3__45__cpo6cbeginE - _ZN40_INTERNAL_5b78f0b6_4_k_cu_0a76dce2_275384cute1_E)
_ZN40_INTERNAL_5b78f0b6_4_k_cu_0a76dce2_275384cute1_E:
	.zero		1
	.type		_ZN40_INTERNAL_5b78f0b6_4_k_cu_0a76dce2_275384cuda3std3__45__cpo6cbeginE,@object
	.size		_ZN40_INTERNAL_5b78f0b6_4_k_cu_0a76dce2_275384cuda3std3__45__cpo6cbeginE,(_ZN40_INTERNAL_5b78f0b6_4_k_cu_0a76dce2_275384cuda3std3__48in_placeE - _ZN40_INTERNAL_5b78f0b6_4_k_cu_0a76dce2_275384cuda3std3__45__cpo6cbeginE)
_ZN40_INTERNAL_5b78f0b6_4_k_cu_0a76dce2_275384cuda3std3__45__cpo6cbeginE:
	.zero		1
	.type		_ZN40_INTERNAL_5b78f0b6_4_k_cu_0a76dce2_275384cuda3std3__48in_placeE,@object
	.size		_ZN40_INTERNAL_5b78f0b6_4_k_cu_0a76dce2_275384cuda3std3__48in_placeE,(_ZN40_INTERNAL_5b78f0b6_4_k_cu_0a76dce2_275384cuda3std6ranges3__45__cpo9iter_moveE - _ZN40_INTERNAL_5b78f0b6_4_k_cu_0a76dce2_275384cuda3std3__48in_placeE)
_ZN40_INTERNAL_5b78f0b6_4_k_cu_0a76dce2_275384cuda3std3__48in_placeE:
	.zero		1
	.type		_ZN40_INTERNAL_5b78f0b6_4_k_cu_0a76dce2_275384cuda3std6ranges3__45__cpo9iter_moveE,@object
	.size		_ZN40_INTERNAL_5b78f0b6_4_k_cu_0a76dce2_275384cuda3std6ranges3__45__cpo9iter_moveE,(_ZN40_INTERNAL_5b78f0b6_4_k_cu_0a76dce2_275384cuda3std3__45__cpo5beginE - _ZN40_INTERNAL_5b78f0b6_4_k_cu_0a76dce2_275384cuda3std6ranges3__45__cpo9iter_moveE)
_ZN40_INTERNAL_5b78f0b6_4_k_cu_0a76dce2_275384cuda3std6ranges3__45__cpo9iter_moveE:
	.zero		1
	.type		_ZN40_INTERNAL_5b78f0b6_4_k_cu_0a76dce2_275384cuda3std3__45__cpo5beginE,@object
	.size		_ZN40_INTERNAL_5b78f0b6_4_k_cu_0a76dce2_275384cuda3std3__45__cpo5beginE,(_ZN40_INTERNAL_5b78f0b6_4_k_cu_0a76dce2_275384cuda3std3__442_GLOBAL__N__5b78f0b6_4_k_cu_0a76dce2_275386ignoreE - _ZN40_INTERNAL_5b78f0b6_4_k_cu_0a76dce2_275384cuda3std3__45__cpo5beginE)
_ZN40_INTERNAL_5b78f0b6_4_k_cu_0a76dce2_275384cuda3std3__45__cpo5beginE:
	.zero		1
	.type		_ZN40_INTERNAL_5b78f0b6_4_k_cu_0a76dce2_275384cuda3std3__442_GLOBAL__N__5b78f0b6_4_k_cu_0a76dce2_275386ignoreE,@object
	.size		_ZN40_INTERNAL_5b78f0b6_4_k_cu_0a76dce2_275384cuda3std3__442_GLOBAL__N__5b78f0b6_4_k_cu_0a76dce2_275386ignoreE,(_ZN40_INTERNAL_5b78f0b6_4_k_cu_0a76dce2_275384cute7productE - _ZN40_INTERNAL_5b78f0b6_4_k_cu_0a76dce2_275384cuda3std3__442_GLOBAL__N__5b78f0b6_4_k_cu_0a76dce2_275386ignoreE)
_ZN40_INTERNAL_5b78f0b6_4_k_cu_0a76dce2_275384cuda3std3__442_GLOBAL__N__5b78f0b6_4_k_cu_0a76dce2_275386ignoreE:
	.zero		1
	.type		_ZN40_INTERNAL_5b78f0b6_4_k_cu_0a76dce2_275384cute7productE,@object
	.size		_ZN40_INTERNAL_5b78f0b6_4_k_cu_0a76dce2_275384cute7productE,(_ZN40_INTERNAL_5b78f0b6_4_k_cu_0a76dce2_275384cuda3std3__45__cpo3endE - _ZN40_INTERNAL_5b78f0b6_4_k_cu_0a76dce2_275384cute7productE)
_ZN40_INTERNAL_5b78f0b6_4_k_cu_0a76dce2_275384cute7productE:
	.zero		1
	.type		_ZN40_INTERNAL_5b78f0b6_4_k_cu_0a76dce2_275384cuda3std3__45__cpo3endE,@object
	.size		_ZN40_INTERNAL_5b78f0b6_4_k_cu_0a76dce2_275384cuda3std3__45__cpo3endE,(_ZN40_INTERNAL_5b78f0b6_4_k_cu_0a76dce2_275384cuda3std3__419piecewise_constructE - _ZN40_INTERNAL_5b78f0b6_4_k_cu_0a76dce2_275384cuda3std3__45__cpo3endE)
_ZN40_INTERNAL_5b78f0b6_4_k_cu_0a76dce2_275384cuda3std3__45__cpo3endE:
	.zero		1
	.type		_ZN40_INTERNAL_5b78f0b6_4_k_cu_0a76dce2_275384cuda3std3__419piecewise_constructE,@object
	.size		_ZN40_INTERNAL_5b78f0b6_4_k_cu_0a76dce2_275384cuda3std3__419piecewise_constructE,(_ZN40_INTERNAL_5b78f0b6_4_k_cu_0a76dce2_275384cuda3std3__45__cpo4cendE - _ZN40_INTERNAL_5b78f0b6_4_k_cu_0a76dce2_275384cuda3std3__419piecewise_constructE)
_ZN40_INTERNAL_5b78f0b6_4_k_cu_0a76dce2_275384cuda3std3__419piecewise_constructE:
	.zero		1
	.type		_ZN40_INTERNAL_5b78f0b6_4_k_cu_0a76dce2_275384cuda3std3__45__cpo4cendE,@object
	.size		_ZN40_INTERNAL_5b78f0b6_4_k_cu_0a76dce2_275384cuda3std3__45__cpo4cendE,(_ZN40_INTERNAL_5b78f0b6_4_k_cu_0a76dce2_275384cuda3std6ranges3__45__cpo4swapE - _ZN40_INTERNAL_5b78f0b6_4_k_cu_0a76dce2_275384cuda3std3__45__cpo4cendE)
_ZN40_INTERNAL_5b78f0b6_4_k_cu_0a76dce2_275384cuda3std3__45__cpo4cendE:
	.zero		1
	.type		_ZN40_INTERNAL_5b78f0b6_4_k_cu_0a76dce2_275384cuda3std6ranges3__45__cpo4swapE,@object
	.size		_ZN40_INTERNAL_5b78f0b6_4_k_cu_0a76dce2_275384cuda3std6ranges3__45__cpo4swapE,(.L_10 - _ZN40_INTERNAL_5b78f0b6_4_k_cu_0a76dce2_275384cuda3std6ranges3__45__cpo4swapE)
_ZN40_INTERNAL_5b78f0b6_4_k_cu_0a76dce2_275384cuda3std6ranges3__45__cpo4swapE:
	.zero		1
.L_10:


//--------------------- .nv.constant0._ZN7cutlass13device_kernelINS_4gemm6kernel13GemmUniversalIN4cute5tupleIJiiiiEEENS1_10collective13CollectiveMmaINS1_35MainloopSm100TmaUmmaWarpSpecializedILi4ELi2ELi4ENS5_IJNS4_1CILi2EEESB_NSA_ILi1EEEEEEEENS5_IJNSA_ILi256EEENSA_ILi64EEESG_EEEfNS5_IJlSC_lEEEfSI_NS4_8TiledMMAINS4_8MMA_AtomIJNS4_23SM100_MMA_TF32_2x1SM_SSINS_10tfloat32_tESM_fLi256ELi64ELNS4_4UMMA5MajorE0ELSO_0ELNSN_7ScaleInE0ELSP_0EEEEEENS4_6LayoutINS5_IJSC_SC_SC_EEENS5_IJNSA_ILi0EEESU_SU_EEEEENS5_IJNS4_10UnderscoreESX_SX_EEEEENS4_28SM100_TMA_2SM_LOAD_MULTICASTENS4_14ComposedLayoutINS4_7SwizzleILi3ELi4ELi3EEENS4_18smem_ptr_flag_bitsILi32EEENSS_INS5_IJNSA_ILi8EEENSA_ILi32EEEEEENS5_IJS17_SC_EEEEEEEvNS4_8identityENS4_18SM100_TMA_2SM_LOADES1B_vS1C_EENS_8epilogue10collective18CollectiveEpilogueINS1F_23Sm100TmaWarpSpecializedILi4ELi2ELi16ELb1ELb0EEEJNS5_IJNSA_ILi128EEESG_SG_EEENS5_IJNSS_IS1K_SC_EENSS_INSA_ILi16EEESC_EEEEEfSI_fSI_NS1F_6fusion15FusionCallbacksIS1J_NS1Q_17LinearCombinationIffffLNS_15FloatRoundStyleE2EEES1L_S1P_JEEENS4_5SM1004TMEM4LOAD26SM100_TMEM_LOAD_32dp32b16xENS4_13SM90_TMA_LOADENS11_INS12_ILi2ELi4ELi3EEES15_NSS_INS5_IJS16_S1N_EEENS5_IJS1N_SC_EEEEEEENS4_39AutoVectorizingCopyWithAssumedAlignmentILi128EEENS4_14SM90_TMA_STOREES25_S27_S27_EEEvvEEEEvNT_6ParamsE --------------------------
	.section	.nv.constant0._ZN7cutlass13device_kernelINS_4gemm6kernel13GemmUniversalIN4cute5tupleIJiiiiEEENS1_10collective13CollectiveMmaINS1_35MainloopSm100TmaUmmaWarpSpecializedILi4ELi2ELi4ENS5_IJNS4_1CILi2EEESB_NSA_ILi1EEEEEEEENS5_IJNSA_ILi256EEENSA_ILi64EEESG_EEEfNS5_IJlSC_lEEEfSI_NS4_8TiledMMAINS4_8MMA_AtomIJNS4_23SM100_MMA_TF32_2x1SM_SSINS_10tfloat32_tESM_fLi256ELi64ELNS4_4UMMA5MajorE0ELSO_0ELNSN_7ScaleInE0ELSP_0EEEEEENS4_6LayoutINS5_IJSC_SC_SC_EEENS5_IJNSA_ILi0EEESU_SU_EEEEENS5_IJNS4_10UnderscoreESX_SX_EEEEENS4_28SM100_TMA_2SM_LOAD_MULTICASTENS4_14ComposedLayoutINS4_7SwizzleILi3ELi4ELi3EEENS4_18smem_ptr_flag_bitsILi32EEENSS_INS5_IJNSA_ILi8EEENSA_ILi32EEEEEENS5_IJS17_SC_EEEEEEEvNS4_8identityENS4_18SM100_TMA_2SM_LOADES1B_vS1C_EENS_8epilogue10collective18CollectiveEpilogueINS1F_23Sm100TmaWarpSpecializedILi4ELi2ELi16ELb1ELb0EEEJNS5_IJNSA_ILi128EEESG_SG_EEENS5_IJNSS_IS1K_SC_EENSS_INSA_ILi16EEESC_EEEEEfSI_fSI_NS1F_6fusion15FusionCallbacksIS1J_NS1Q_17LinearCombinationIffffLNS_15FloatRoundStyleE2EEES1L_S1P_JEEENS4_5SM1004TMEM4LOAD26SM100_TMEM_LOAD_32dp32b16xENS4_13SM90_TMA_LOADENS11_INS12_ILi2ELi4ELi3EEES15_NSS_INS5_IJS16_S1N_EEENS5_IJS1N_SC_EEEEEEENS4_39AutoVectorizingCopyWithAssumedAlignmentILi128EEENS4_14SM90_TMA_STOREES25_S27_S27_EEEvvEEEEvNT_6ParamsE,"a",@progbits
	.sectionflags	@""
	.align	4
.nv.constant0._ZN7cutlass13device_kernelINS_4gemm6kernel13GemmUniversalIN4cute5tupleIJiiiiEEENS1_10collective13CollectiveMmaINS1_35MainloopSm100TmaUmmaWarpSpecializedILi4ELi2ELi4ENS5_IJNS4_1CILi2EEESB_NSA_ILi1EEEEEEEENS5_IJNSA_ILi256EEENSA_ILi64EEESG_EEEfNS5_IJlSC_lEEEfSI_NS4_8TiledMMAINS4_8MMA_AtomIJNS4_23SM100_MMA_TF32_2x1SM_SSINS_10tfloat32_tESM_fLi256ELi64ELNS4_4UMMA5MajorE0ELSO_0ELNSN_7ScaleInE0ELSP_0EEEEEENS4_6LayoutINS5_IJSC_SC_SC_EEENS5_IJNSA_ILi0EEESU_SU_EEEEENS5_IJNS4_10UnderscoreESX_SX_EEEEENS4_28SM100_TMA_2SM_LOAD_MULTICASTENS4_14ComposedLayoutINS4_7SwizzleILi3ELi4ELi3EEENS4_18smem_ptr_flag_bitsILi32EEENSS_INS5_IJNSA_ILi8EEENSA_ILi32EEEEEENS5_IJS17_SC_EEEEEEEvNS4_8identityENS4_18SM100_TMA_2SM_LOADES1B_vS1C_EENS_8epilogue10collective18CollectiveEpilogueINS1F_23Sm100TmaWarpSpecializedILi4ELi2ELi16ELb1ELb0EEEJNS5_IJNSA_ILi128EEESG_SG_EEENS5_IJNSS_IS1K_SC_EENSS_INSA_ILi16EEESC_EEEEEfSI_fSI_NS1F_6fusion15FusionCallbacksIS1J_NS1Q_17LinearCombinationIffffLNS_15FloatRoundStyleE2EEES1L_S1P_JEEENS4_5SM1004TMEM4LOAD26SM100_TMEM_LOAD_32dp32b16xENS4_13SM90_TMA_LOADENS11_INS12_ILi2ELi4ELi3EEES15_NSS_INS5_IJS16_S1N_EEENS5_IJS1N_SC_EEEEEEENS4_39AutoVectorizingCopyWithAssumedAlignmentILi128EEENS4_14SM90_TMA_STOREES25_S27_S27_EEEvvEEEEvNT_6ParamsE:
	.zero		2944


//--------------------- SYMBOLS --------------------------

	.type		.nv.reservedSmem.offset0,@object
	.size		.nv.reservedSmem.offset0,0x4
	.type		.nv.reservedSmem.cap,@object
	.size		.nv.reservedSmem.cap,0x4
	.type		__assertfail,@function
